	.target	sm_90a

	.elftype	@"ET_EXEC"


//--------------------- .note.nv.tkinfo           --------------------------
	.section	.note.nv.tkinfo,"",@"SHT_NOTE"
	.sectionflags	@"SHF_NOTE_NV_TKINFO"
	.tkinfo
        /*0018*/ 	.word	0x00000002
        /*0030*/ 	.string	""
        /*0030*/ 	.string	"ptxas"
        /*0030*/ 	.string	"Cuda compilation tools, release 13.0, V13.0.88"
        /*0030*/ 	.string	"Build cuda_13.0.r13.0/compiler.36424714_0"
        /*0030*/ 	.string	"-arch sm_90a -m 64 "



//--------------------- .note.nv.cuinfo           --------------------------
	.section	.note.nv.cuinfo,"",@"SHT_NOTE"
	.sectionflags	@"SHF_NOTE_NV_CUINFO"
        /*0018*/ 	.short	0x0002
        /*001a*/ 	.short	0x005a
        /*001c*/ 	.short	0x0082
	.zero		2


//--------------------- .nv.info                  --------------------------
	.section	.nv.info,"",@"SHT_CUDA_INFO"
	.align	4


	//----- nvinfo : EIATTR_REGCOUNT
	.align		4
        /*0000*/ 	.byte	0x04, 0x2f
        /*0002*/ 	.short	(.L_15 - .L_14)
	.align		4
.L_14:
        /*0004*/ 	.word	index@(_ZN7cutlass13device_kernelINS_4gemm6kernel13GemmUniversalIN4cute5tupleIJiiiiEEENS1_10collective13CollectiveMmaINS1_34MainloopSm90TmaGmmaWarpSpecializedILi5ENS5_IJNS4_1CILi2EEENSA_ILi1EEESC_EEENS1_32KernelTmaWarpSpecializedPingpongEEENS5_IJNSA_ILi64EEENSA_ILi256EEESG_EEENS_10bfloat16_tENS5_IJlSC_lEEESJ_SK_NS4_8TiledMMAINS4_8MMA_AtomIJNS4_4SM904GMMA28MMA_64x256x16_F32BF16BF16_SSILNSO_5MajorE0ELSQ_0ELNSO_7ScaleInE1ELSR_1EEEEEENS4_6LayoutINS5_IJSC_SC_SC_EEENS5_IJNSA_ILi0EEESW_SW_EEEEENS5_IJNS4_10UnderscoreESZ_SZ_EEEEENS4_13SM90_TMA_LOADENS4_14ComposedLayoutINS4_7SwizzleILi3ELi4ELi3EEENS4_18smem_ptr_flag_bitsILi16EEENSU_INS5_IJNSA_ILi8EEESG_EEENS5_IJSG_SC_EEEEEEEvNS4_8identityENS4_23SM90_TMA_LOAD_MULTICASTES1C_vS1D_EENS_8epilogue10collective6detail29Sm90TmaWarpSpecializedAdapterINS1H_15DefaultEpilogueISJ_SK_SK_NS1G_6thread17LinearCombinationISJ_Li1EffLNS1L_9ScaleType4KindE0ELNS_15FloatRoundStyleE2ESJ_EENS1_15EpilogueDefaultEEEEEvvEEEEvNT_6ParamsE)
        /*0008*/ 	.word	0x000000a8


	//----- nvinfo : EIATTR_FRAME_SIZE
	.align		4
.L_15:
        /*000c*/ 	.byte	0x04, 0x11
        /*000e*/ 	.short	(.L_17 - .L_16)
	.align		4
.L_16:
        /*0010*/ 	.word	index@(_ZN7cutlass13device_kernelINS_4gemm6kernel13GemmUniversalIN4cute5tupleIJiiiiEEENS1_10collective13CollectiveMmaINS1_34MainloopSm90TmaGmmaWarpSpecializedILi5ENS5_IJNS4_1CILi2EEENSA_ILi1EEESC_EEENS1_32KernelTmaWarpSpecializedPingpongEEENS5_IJNSA_ILi64EEENSA_ILi256EEESG_EEENS_10bfloat16_tENS5_IJlSC_lEEESJ_SK_NS4_8TiledMMAINS4_8MMA_AtomIJNS4_4SM904GMMA28MMA_64x256x16_F32BF16BF16_SSILNSO_5MajorE0ELSQ_0ELNSO_7ScaleInE1ELSR_1EEEEEENS4_6LayoutINS5_IJSC_SC_SC_EEENS5_IJNSA_ILi0EEESW_SW_EEEEENS5_IJNS4_10UnderscoreESZ_SZ_EEEEENS4_13SM90_TMA_LOADENS4_14ComposedLayoutINS4_7SwizzleILi3ELi4ELi3EEENS4_18smem_ptr_flag_bitsILi16EEENSU_INS5_IJNSA_ILi8EEESG_EEENS5_IJSG_SC_EEEEEEEvNS4_8identityENS4_23SM90_TMA_LOAD_MULTICASTES1C_vS1D_EENS_8epilogue10collective6detail29Sm90TmaWarpSpecializedAdapterINS1H_15DefaultEpilogueISJ_SK_SK_NS1G_6thread17LinearCombinationISJ_Li1EffLNS1L_9ScaleType4KindE0ELNS_15FloatRoundStyleE2ESJ_EENS1_15EpilogueDefaultEEEEEvvEEEEvNT_6ParamsE)
        /*0014*/ 	.word	0x00000008


	//----- nvinfo : EIATTR_MIN_STACK_SIZE
	.align		4
.L_17:
        /*0018*/ 	.byte	0x04, 0x12
        /*001a*/ 	.short	(.L_19 - .L_18)
	.align		4
.L_18:
        /*001c*/ 	.word	index@(_ZN7cutlass13device_kernelINS_4gemm6kernel13GemmUniversalIN4cute5tupleIJiiiiEEENS1_10collective13CollectiveMmaINS1_34MainloopSm90TmaGmmaWarpSpecializedILi5ENS5_IJNS4_1CILi2EEENSA_ILi1EEESC_EEENS1_32KernelTmaWarpSpecializedPingpongEEENS5_IJNSA_ILi64EEENSA_ILi256EEESG_EEENS_10bfloat16_tENS5_IJlSC_lEEESJ_SK_NS4_8TiledMMAINS4_8MMA_AtomIJNS4_4SM904GMMA28MMA_64x256x16_F32BF16BF16_SSILNSO_5MajorE0ELSQ_0ELNSO_7ScaleInE1ELSR_1EEEEEENS4_6LayoutINS5_IJSC_SC_SC_EEENS5_IJNSA_ILi0EEESW_SW_EEEEENS5_IJNS4_10UnderscoreESZ_SZ_EEEEENS4_13SM90_TMA_LOADENS4_14ComposedLayoutINS4_7SwizzleILi3ELi4ELi3EEENS4_18smem_ptr_flag_bitsILi16EEENSU_INS5_IJNSA_ILi8EEESG_EEENS5_IJSG_SC_EEEEEEEvNS4_8identityENS4_23SM90_TMA_LOAD_MULTICASTES1C_vS1D_EENS_8epilogue10collective6detail29Sm90TmaWarpSpecializedAdapterINS1H_15DefaultEpilogueISJ_SK_SK_NS1G_6thread17LinearCombinationISJ_Li1EffLNS1L_9ScaleType4KindE0ELNS_15FloatRoundStyleE2ESJ_EENS1_15EpilogueDefaultEEEEEvvEEEEvNT_6ParamsE)
        /*0020*/ 	.word	0x00000008
.L_19:


//--------------------- .nv.compat                --------------------------
	.section	.nv.compat,"",@"SHT_CUDA_COMPAT_INFO"
	.align	4
        /*0000*/ 	.byte	0x02, 0x09, 0x01, 0x00, 0x02, 0x02, 0x04, 0x00, 0x02, 0x05, 0x05, 0x00, 0x03, 0x07, 0x01, 0x01
        /*0010*/ 	.byte	0x02, 0x03, 0x01, 0x00, 0x02, 0x06, 0x01, 0x00, 0x04, 0x0b, 0x08, 0x00, 0x00, 0x00, 0x00, 0x00
        /*0020*/ 	.byte	0x00, 0x00, 0x00, 0x00


//--------------------- .nv.info._ZN7cutlass13device_kernelINS_4gemm6kernel13GemmUniversalIN4cute5tupleIJiiiiEEENS1_10collective13CollectiveMmaINS1_34MainloopSm90TmaGmmaWarpSpecializedILi5ENS5_IJNS4_1CILi2EEENSA_ILi1EEESC_EEENS1_32KernelTmaWarpSpecializedPingpongEEENS5_IJNSA_ILi64EEENSA_ILi256EEESG_EEENS_10bfloat16_tENS5_IJlSC_lEEESJ_SK_NS4_8TiledMMAINS4_8MMA_AtomIJNS4_4SM904GMMA28MMA_64x256x16_F32BF16BF16_SSILNSO_5MajorE0ELSQ_0ELNSO_7ScaleInE1ELSR_1EEEEEENS4_6LayoutINS5_IJSC_SC_SC_EEENS5_IJNSA_ILi0EEESW_SW_EEEEENS5_IJNS4_10UnderscoreESZ_SZ_EEEEENS4_13SM90_TMA_LOADENS4_14ComposedLayoutINS4_7SwizzleILi3ELi4ELi3EEENS4_18smem_ptr_flag_bitsILi16EEENSU_INS5_IJNSA_ILi8EEESG_EEENS5_IJSG_SC_EEEEEEEvNS4_8identityENS4_23SM90_TMA_LOAD_MULTICASTES1C_vS1D_EENS_8epilogue10collective6detail29Sm90TmaWarpSpecializedAdapterINS1H_15DefaultEpilogueISJ_SK_SK_NS1G_6thread17LinearCombinationISJ_Li1EffLNS1L_9ScaleType4KindE0ELNS_15FloatRoundStyleE2ESJ_EENS1_15EpilogueDefaultEEEEEvvEEEEvNT_6ParamsE --------------------------
	.section	.nv.info._ZN7cutlass13device_kernelINS_4gemm6kernel13GemmUniversalIN4cute5tupleIJiiiiEEENS1_10collective13CollectiveMmaINS1_34MainloopSm90TmaGmmaWarpSpecializedILi5ENS5_IJNS4_1CILi2EEENSA_ILi1EEESC_EEENS1_32KernelTmaWarpSpecializedPingpongEEENS5_IJNSA_ILi64EEENSA_ILi256EEESG_EEENS_10bfloat16_tENS5_IJlSC_lEEESJ_SK_NS4_8TiledMMAINS4_8MMA_AtomIJNS4_4SM904GMMA28MMA_64x256x16_F32BF16BF16_SSILNSO_5MajorE0ELSQ_0ELNSO_7ScaleInE1ELSR_1EEEEEENS4_6LayoutINS5_IJSC_SC_SC_EEENS5_IJNSA_ILi0EEESW_SW_EEEEENS5_IJNS4_10UnderscoreESZ_SZ_EEEEENS4_13SM90_TMA_LOADENS4_14ComposedLayoutINS4_7SwizzleILi3ELi4ELi3EEENS4_18smem_ptr_flag_bitsILi16EEENSU_INS5_IJNSA_ILi8EEESG_EEENS5_IJSG_SC_EEEEEEEvNS4_8identityENS4_23SM90_TMA_LOAD_MULTICASTES1C_vS1D_EENS_8epilogue10collective6detail29Sm90TmaWarpSpecializedAdapterINS1H_15DefaultEpilogueISJ_SK_SK_NS1G_6thread17LinearCombinationISJ_Li1EffLNS1L_9ScaleType4KindE0ELNS_15FloatRoundStyleE2ESJ_EENS1_15EpilogueDefaultEEEEEvvEEEEvNT_6ParamsE,"",@"SHT_CUDA_INFO"
	.sectionflags	@""
	.align	4


	//----- nvinfo : EIATTR_CUDA_API_VERSION
	.align		4
        /*0000*/ 	.byte	0x04, 0x37
        /*0002*/ 	.short	(.L_21 - .L_20)
.L_20:
        /*0004*/ 	.word	0x00000082


	//----- nvinfo : EIATTR_KPARAM_INFO
	.align		4
.L_21:
        /*0008*/ 	.byte	0x04, 0x17
        /*000a*/ 	.short	(.L_23 - .L_22)
.L_22:
        /*000c*/ 	.word	0x00000000
        /*0010*/ 	.short	0x0000
        /*0012*/ 	.short	0x0070
        /*0014*/ 	.byte	0x00, 0xf0, 0x01, 0x10


	//----- nvinfo : EIATTR_SPARSE_MMA_MASK
	.align		4
.L_23:
        /*0018*/ 	.byte	0x03, 0x50
        /*001a*/ 	.short	0x0000


	//----- nvinfo : EIATTR_MAXREG_COUNT
	.align		4
        /*001c*/ 	.byte	0x03, 0x1b
        /*001e*/ 	.short	0x00a8


	//----- nvinfo : EIATTR_NUM_BARRIERS
	.align		4
        /*0020*/ 	.byte	0x02, 0x4c
        /*0022*/ 	.byte	0x01
	.zero		1


	//----- nvinfo : EIATTR_EXTERNS
	.align		4
        /*0024*/ 	.byte	0x04, 0x0f
        /*0026*/ 	.short	(.L_25 - .L_24)


	//   ....[0]....
	.align		4
.L_24:
        /*0028*/ 	.word	index@(__assertfail)


	//----- nvinfo : EIATTR_ANNOTATIONS
	.align		4
.L_25:
        /*002c*/ 	.byte	0x04, 0x55
        /*002e*/ 	.short	(.L_27 - .L_26)


	//   ....[0]....
.L_26:
        /*0030*/ 	.word	0x00000001
        /*0034*/ 	.byte	0xd0, 0x0d, 0x00, 0x00, 0x01, 0x00, 0x00, 0x00, 0x70, 0x9f, 0x00, 0x00, 0x01, 0x00, 0x00, 0x00
        /*0044*/ 	.byte	0xf0, 0xab, 0x00, 0x00


	//----- nvinfo : EIATTR_MERCURY_ISA_VERSION
	.align		4
.L_27:
        /*0048*/ 	.byte	0x03, 0x5f
        /*004a*/ 	.short	0x0101


	//----- nvinfo : EIATTR_INT_WARP_WIDE_INSTR_OFFSETS
	.align		4
        /*004c*/ 	.byte	0x04, 0x31
        /*004e*/ 	.short	(.L_29 - .L_28)


	//   ....[0]....
.L_28:
        /*0050*/ 	.word	0x00000550


	//   ....[1]....
        /*0054*/ 	.word	0x00000580


	//   ....[2]....
        /*0058*/ 	.word	0x000005c0


	//   ....[3]....
        /*005c*/ 	.word	0x000006f0


	//   ....[4]....
        /*0060*/ 	.word	0x00000700


	//   ....[5]....
        /*0064*/ 	.word	0x00000710


	//   ....[6]....
        /*0068*/ 	.word	0x000007b0


	//   ....[7]....
        /*006c*/ 	.word	0x000007f0


	//   ....[8]....
        /*0070*/ 	.word	0x000020a0


	//----- nvinfo : EIATTR_COOP_GROUP_MASK_REGIDS
	.align		4
.L_29:
        /*0074*/ 	.byte	0x04, 0x29
        /*0076*/ 	.short	(.L_31 - .L_30)


	//   ....[0]....
.L_30:
        /*0078*/ 	.word	0xffffffff


	//   ....[1]....
        /*007c*/ 	.word	0xffffffff


	//   ....[2]....
        /*0080*/ 	.word	0xffffffff


	//   ....[3]....
        /*0084*/ 	.word	0xffffffff


	//   ....[4]....
        /*0088*/ 	.word	0xffffffff


	//   ....[5]....
        /*008c*/ 	.word	0xffffffff


	//   ....[6]....
        /*0090*/ 	.word	0xffffffff


	//----- nvinfo : EIATTR_COOP_GROUP_INSTR_OFFSETS
	.align		4
.L_31:
        /*0094*/ 	.byte	0x04, 0x28
        /*0096*/ 	.short	(.L_33 - .L_32)


	//   ....[0]....
.L_32:
        /*0098*/ 	.word	0x00000070


	//   ....[1]....
        /*009c*/ 	.word	0x00000080


	//   ....[2]....
        /*00a0*/ 	.word	0x00000140


	//   ....[3]....
        /*00a4*/ 	.word	0x00000310


	//   ....[4]....
        /*00a8*/ 	.word	0x00000350


	//   ....[5]....
        /*00ac*/ 	.word	0x00000730


	//   ....[6]....
        /*00b0*/ 	.word	0x00000970


	//----- nvinfo : EIATTR_REG_RECONFIG
	.align		4
.L_33:
        /*00b4*/ 	.byte	0x01, 0x54
	.zero		2


	//----- nvinfo : EIATTR_SYSCALL_OFFSETS
	.align		4
        /*00b8*/ 	.byte	0x04, 0x46
        /*00ba*/ 	.short	(.L_35 - .L_34)


	//   ....[0]....
.L_34:
        /*00bc*/ 	.word	0x00001800


	//----- nvinfo : EIATTR_MBARRIER_INSTR_OFFSETS
	.align		4
.L_35:
        /*00c0*/ 	.byte	0x04, 0x39
        /*00c2*/ 	.short	(.L_37 - .L_36)


	//   ....[0]....
.L_36:
        /*00c4*/ 	.word	0x00000260
        /*00c8*/ 	.word	0x000000ff
        /*00cc*/ 	.word	0x00000000
        /*00d0*/ 	.short	0x0100
        /*00d2*/ 	.byte	0x08
	.zero		1


	//   ....[1]....
        /*00d4*/ 	.word	0x00000270
        /*00d8*/ 	.word	0x000000ff
        /*00dc*/ 	.word	0x00000028
        /*00e0*/ 	.short	0x0100
        /*00e2*/ 	.byte	0x08
	.zero		1


	//   ....[2]....
        /*00e4*/ 	.word	0x00000280
        /*00e8*/ 	.word	0x000000ff
        /*00ec*/ 	.word	0x00000008
        /*00f0*/ 	.short	0x0100
        /*00f2*/ 	.byte	0x08
	.zero		1


	//   ....[3]....
        /*00f4*/ 	.word	0x00000290
        /*00f8*/ 	.word	0x000000ff
        /*00fc*/ 	.word	0x00000030
        /*0100*/ 	.short	0x0100
        /*0102*/ 	.byte	0x08
	.zero		1


	//   ....[4]....
        /*0104*/ 	.word	0x000002a0
        /*0108*/ 	.word	0x000000ff
        /*010c*/ 	.word	0x00000010
        /*0110*/ 	.short	0x0100
        /*0112*/ 	.byte	0x08
	.zero		1


	//   ....[5]....
        /*0114*/ 	.word	0x000002b0
        /*0118*/ 	.word	0x000000ff
        /*011c*/ 	.word	0x00000038
        /*0120*/ 	.short	0x0100
        /*0122*/ 	.byte	0x08
	.zero		1


	//   ....[6]....
        /*0124*/ 	.word	0x000002c0
        /*0128*/ 	.word	0x000000ff
        /*012c*/ 	.word	0x00000018
        /*0130*/ 	.short	0x0100
        /*0132*/ 	.byte	0x08
	.zero		1


	//   ....[7]....
        /*0134*/ 	.word	0x000002d0
        /*0138*/ 	.word	0x000000ff
        /*013c*/ 	.word	0x00000040
        /*0140*/ 	.short	0x0100
        /*0142*/ 	.byte	0x08
	.zero		1


	//   ....[8]....
        /*0144*/ 	.word	0x000002e0
        /*0148*/ 	.word	0x000000ff
        /*014c*/ 	.word	0x00000020
        /*0150*/ 	.short	0x0100
        /*0152*/ 	.byte	0x08
	.zero		1


	//   ....[9]....
        /*0154*/ 	.word	0x000002f0
        /*0158*/ 	.word	0x000000ff
        /*015c*/ 	.word	0x00000048
        /*0160*/ 	.short	0x0100
        /*0162*/ 	.byte	0x08
	.zero		1


	//   ....[10]....
        /*0164*/ 	.word	0x00000820
        /*0168*/ 	.word	0x000000ff
        /*016c*/ 	.word	0x00000080
        /*0170*/ 	.short	0x0100
        /*0172*/ 	.byte	0x08
	.zero		1


	//   ....[11]....
        /*0174*/ 	.word	0x000008b0
        /*0178*/ 	.word	0x000000ff
        /*017c*/ 	.word	0x00000088
        /*0180*/ 	.short	0x0100
        /*0182*/ 	.byte	0x08
	.zero		1


	//   ....[12]....
        /*0184*/ 	.word	0x000008f0
        /*0188*/ 	.word	0x000000ff
        /*018c*/ 	.word	0x00000060
        /*0190*/ 	.short	0x0100
        /*0192*/ 	.byte	0x09
	.zero		1


	//   ....[13]....
        /*0194*/ 	.word	0x00000900
        /*0198*/ 	.word	0x000000ff
        /*019c*/ 	.word	0x00000068
        /*01a0*/ 	.short	0x0100
        /*01a2*/ 	.byte	0x09
	.zero		1


	//   ....[14]....
        /*01a4*/ 	.word	0x00000910
        /*01a8*/ 	.word	0x000000ff
        /*01ac*/ 	.word	0x00000070
        /*01b0*/ 	.short	0x0100
        /*01b2*/ 	.byte	0x09
	.zero		1


	//   ....[15]....
        /*01b4*/ 	.word	0x00000920
        /*01b8*/ 	.word	0x000000ff
        /*01bc*/ 	.word	0x00000078
        /*01c0*/ 	.short	0x0100
        /*01c2*/ 	.byte	0x09
	.zero		1


	//   ....[16]....
        /*01c4*/ 	.word	0x000016e0
        /*01c8*/ 	.word	0x0000009f
        /*01cc*/ 	.word	0x00000000
        /*01d0*/ 	.short	0x010a
        /*01d2*/ 	.byte	0x2a
	.zero		1


	//   ....[17]....
        /*01d4*/ 	.word	0x00001880
        /*01d8*/ 	.word	0x00000003
        /*01dc*/ 	.word	0x00000000
        /*01e0*/ 	.short	0x010a
        /*01e2*/ 	.byte	0x3f
	.zero		1


	//   ....[18]....
        /*01e4*/ 	.word	0x000018e0
        /*01e8*/ 	.word	0x00000003
        /*01ec*/ 	.word	0x00000000
        /*01f0*/ 	.short	0x010a
        /*01f2*/ 	.byte	0x3f
	.zero		1


	//   ....[19]....
        /*01f4*/ 	.word	0x00001c70
        /*01f8*/ 	.word	0x000000ff
        /*01fc*/ 	.word	0x00000000
        /*0200*/ 	.short	0x010a
        /*0202*/ 	.byte	0x04
	.zero		1


	//   ....[20]....
        /*0204*/ 	.word	0x00001cb0
        /*0208*/ 	.word	0x000000ff
        /*020c*/ 	.word	0x00000000
        /*0210*/ 	.short	0x010a
        /*0212*/ 	.byte	0x04
	.zero		1


	//   ....[21]....
        /*0214*/ 	.word	0x00001f40
        /*0218*/ 	.word	0x00000005
        /*021c*/ 	.word	0x00000000
        /*0220*/ 	.short	0x0101
        /*0222*/ 	.byte	0x3f
	.zero		1


	//   ....[22]....
        /*0224*/ 	.word	0x00002040
        /*0228*/ 	.word	0x000000a0
        /*022c*/ 	.word	0x00000000
        /*0230*/ 	.short	0x0101
        /*0232*/ 	.byte	0x2d
	.zero		1


	//   ....[23]....
        /*0234*/ 	.word	0x00002140
        /*0238*/ 	.word	0x00000003
        /*023c*/ 	.word	0x00000000
        /*0240*/ 	.short	0x0101
        /*0242*/ 	.byte	0x3f
	.zero		1


	//   ....[24]....
        /*0244*/ 	.word	0x00002200
        /*0248*/ 	.word	0x0000009f
        /*024c*/ 	.word	0x00000010
        /*0250*/ 	.short	0x010a
        /*0252*/ 	.byte	0x2a
	.zero		1


	//   ....[25]....
        /*0254*/ 	.word	0x00009f90
        /*0258*/ 	.word	0x000000a2
        /*025c*/ 	.word	0x00000000
        /*0260*/ 	.short	0x0101
        /*0262*/ 	.byte	0x2d
	.zero		1


	//   ....[26]....
        /*0264*/ 	.word	0x0000a940
        /*0268*/ 	.word	0x0000000c
        /*026c*/ 	.word	0x00000028
        /*0270*/ 	.short	0x010a
        /*0272*/ 	.byte	0x3f
	.zero		1


	//   ....[27]....
        /*0274*/ 	.word	0x0000ad00
        /*0278*/ 	.word	0x00000004
        /*027c*/ 	.word	0x00000088
        /*0280*/ 	.short	0x0101
        /*0282*/ 	.byte	0x3f
	.zero		1


	//   ....[28]....
        /*0284*/ 	.word	0x0000b490
        /*0288*/ 	.word	0x00000007
        /*028c*/ 	.word	0x00000000
        /*0290*/ 	.short	0x010a
        /*0292*/ 	.byte	0x3f
	.zero		1


	//   ....[29]....
        /*0294*/ 	.word	0x0000b510
        /*0298*/ 	.word	0x00000009
        /*029c*/ 	.word	0x00000000
        /*02a0*/ 	.short	0x010a
        /*02a2*/ 	.byte	0x3f
	.zero		1


	//   ....[30]....
        /*02a4*/ 	.word	0x0000b5a0
        /*02a8*/ 	.word	0x00000006
        /*02ac*/ 	.word	0x00000000
        /*02b0*/ 	.short	0x010a
        /*02b2*/ 	.byte	0x3f
	.zero		1


	//   ....[31]....
        /*02b4*/ 	.word	0x0000b630
        /*02b8*/ 	.word	0x00000009
        /*02bc*/ 	.word	0x00000000
        /*02c0*/ 	.short	0x010a
        /*02c2*/ 	.byte	0x3f
	.zero		1


	//   ....[32]....
        /*02c4*/ 	.word	0x0000b6c0
        /*02c8*/ 	.word	0x00000003
        /*02cc*/ 	.word	0x00000000
        /*02d0*/ 	.short	0x010a
        /*02d2*/ 	.byte	0x3f
	.zero		1


	//   ....[33]....
        /*02d4*/ 	.word	0x0000b720
        /*02d8*/ 	.word	0x000000a1
        /*02dc*/ 	.word	0x00000000
        /*02e0*/ 	.short	0x010a
        /*02e2*/ 	.byte	0x3f
	.zero		1


	//   ....[34]....
        /*02e4*/ 	.word	0x0000b770
        /*02e8*/ 	.word	0x00000003
        /*02ec*/ 	.word	0x00000000
        /*02f0*/ 	.short	0x010a
        /*02f2*/ 	.byte	0x3f
	.zero		1


	//   ....[35]....
        /*02f4*/ 	.word	0x0000b7d0
        /*02f8*/ 	.word	0x00000005
        /*02fc*/ 	.word	0x00000000
        /*0300*/ 	.short	0x010a
        /*0302*/ 	.byte	0x3f
	.zero		1


	//   ....[36]....
        /*0304*/ 	.word	0x0000b820
        /*0308*/ 	.word	0x000000a1
        /*030c*/ 	.word	0x00000010
        /*0310*/ 	.short	0x010a
        /*0312*/ 	.byte	0x3f
	.zero		1


	//   ....[37]....
        /*0314*/ 	.word	0x0000b8f0
        /*0318*/ 	.word	0x0000000c
        /*031c*/ 	.word	0x00000028
        /*0320*/ 	.short	0x010a
        /*0322*/ 	.byte	0x3f
	.zero		1


	//   ....[38]....
        /*0324*/ 	.word	0x0000b9c0
        /*0328*/ 	.word	0x00000007
        /*032c*/ 	.word	0x00000000
        /*0330*/ 	.short	0x010a
        /*0332*/ 	.byte	0x3f
	.zero		1


	//   ....[39]....
        /*0334*/ 	.word	0x0000ba10
        /*0338*/ 	.word	0x00000009
        /*033c*/ 	.word	0x00000000
        /*0340*/ 	.short	0x010a
        /*0342*/ 	.byte	0x3f
	.zero		1


	//   ....[40]....
        /*0344*/ 	.word	0x0000ba60
        /*0348*/ 	.word	0x00000006
        /*034c*/ 	.word	0x00000000
        /*0350*/ 	.short	0x010a
        /*0352*/ 	.byte	0x3f
	.zero		1


	//   ....[41]....
        /*0354*/ 	.word	0x0000bab0
        /*0358*/ 	.word	0x00000009
        /*035c*/ 	.word	0x00000000
        /*0360*/ 	.short	0x010a
        /*0362*/ 	.byte	0x3f
	.zero		1


	//----- nvinfo : EIATTR_NUM_MBARRIERS
	.align		4
.L_37:
        /*0364*/ 	.byte	0x03, 0x38
        /*0366*/ 	.short	0x0010


	//----- nvinfo : EIATTR_EXIT_INSTR_OFFSETS
	.align		4
        /*0368*/ 	.byte	0x04, 0x1c
        /*036a*/ 	.short	(.L_39 - .L_38)


	//   ....[0]....
.L_38:
        /*036c*/ 	.word	0x00001410


	//   ....[1]....
        /*0370*/ 	.word	0x00001470


	//   ....[2]....
        /*0374*/ 	.word	0x0000a620


	//   ....[3]....
        /*0378*/ 	.word	0x0000a650


	//   ....[4]....
        /*037c*/ 	.word	0x0000b710


	//----- nvinfo : EIATTR_MAX_THREADS
	.align		4
.L_39:
        /*0380*/ 	.byte	0x04, 0x05
        /*0382*/ 	.short	(.L_41 - .L_40)
.L_40:
        /*0384*/ 	.word	0x00000180
        /*0388*/ 	.word	0x00000001
        /*038c*/ 	.word	0x00000001


	//----- nvinfo : EIATTR_CRS_STACK_SIZE
	.align		4
.L_41:
        /*0390*/ 	.byte	0x04, 0x1e
        /*0392*/ 	.short	(.L_43 - .L_42)
.L_42:
        /*0394*/ 	.word	0x00000000


	//----- nvinfo : EIATTR_CBANK_PARAM_SIZE
	.align		4
.L_43:
        /*0398*/ 	.byte	0x03, 0x19
        /*039a*/ 	.short	0x0470


	//----- nvinfo : EIATTR_PARAM_CBANK
	.align		4
        /*039c*/ 	.byte	0x04, 0x0a
        /*039e*/ 	.short	(.L_45 - .L_44)
	.align		4
.L_44:
        /*03a0*/ 	.word	index@(.nv.constant0._ZN7cutlass13device_kernelINS_4gemm6kernel13GemmUniversalIN4cute5tupleIJiiiiEEENS1_10collective13CollectiveMmaINS1_34MainloopSm90TmaGmmaWarpSpecializedILi5ENS5_IJNS4_1CILi2EEENSA_ILi1EEESC_EEENS1_32KernelTmaWarpSpecializedPingpongEEENS5_IJNSA_ILi64EEENSA_ILi256EEESG_EEENS_10bfloat16_tENS5_IJlSC_lEEESJ_SK_NS4_8TiledMMAINS4_8MMA_AtomIJNS4_4SM904GMMA28MMA_64x256x16_F32BF16BF16_SSILNSO_5MajorE0ELSQ_0ELNSO_7ScaleInE1ELSR_1EEEEEENS4_6LayoutINS5_IJSC_SC_SC_EEENS5_IJNSA_ILi0EEESW_SW_EEEEENS5_IJNS4_10UnderscoreESZ_SZ_EEEEENS4_13SM90_TMA_LOADENS4_14ComposedLayoutINS4_7SwizzleILi3ELi4ELi3EEENS4_18smem_ptr_flag_bitsILi16EEENSU_INS5_IJNSA_ILi8EEESG_EEENS5_IJSG_SC_EEEEEEEvNS4_8identityENS4_23SM90_TMA_LOAD_MULTICASTES1C_vS1D_EENS_8epilogue10collective6detail29Sm90TmaWarpSpecializedAdapterINS1H_15DefaultEpilogueISJ_SK_SK_NS1G_6thread17LinearCombinationISJ_Li1EffLNS1L_9ScaleType4KindE0ELNS_15FloatRoundStyleE2ESJ_EENS1_15EpilogueDefaultEEEEEvvEEEEvNT_6ParamsE)
        /*03a4*/ 	.short	0x0210
        /*03a6*/ 	.short	0x0470


	//----- nvinfo : EIATTR_SW_WAR
	.align		4
.L_45:
        /*03a8*/ 	.byte	0x04, 0x36
        /*03aa*/ 	.short	(.L_47 - .L_46)
.L_46:
        /*03ac*/ 	.word	0x00000008
.L_47:


//--------------------- .nv.callgraph             --------------------------
	.section	.nv.callgraph,"",@"SHT_CUDA_CALLGRAPH"
	.align	4
	.sectionentsize	8
	.align		4
        /*0000*/ 	.word	0x00000000
	.align		4
        /*0004*/ 	.word	0xffffffff
	.align		4
        /*0008*/ 	.word	index@(_ZN7cutlass13device_kernelINS_4gemm6kernel13GemmUniversalIN4cute5tupleIJiiiiEEENS1_10collective13CollectiveMmaINS1_34MainloopSm90TmaGmmaWarpSpecializedILi5ENS5_IJNS4_1CILi2EEENSA_ILi1EEESC_EEENS1_32KernelTmaWarpSpecializedPingpongEEENS5_IJNSA_ILi64EEENSA_ILi256EEESG_EEENS_10bfloat16_tENS5_IJlSC_lEEESJ_SK_NS4_8TiledMMAINS4_8MMA_AtomIJNS4_4SM904GMMA28MMA_64x256x16_F32BF16BF16_SSILNSO_5MajorE0ELSQ_0ELNSO_7ScaleInE1ELSR_1EEEEEENS4_6LayoutINS5_IJSC_SC_SC_EEENS5_IJNSA_ILi0EEESW_SW_EEEEENS5_IJNS4_10UnderscoreESZ_SZ_EEEEENS4_13SM90_TMA_LOADENS4_14ComposedLayoutINS4_7SwizzleILi3ELi4ELi3EEENS4_18smem_ptr_flag_bitsILi16EEENSU_INS5_IJNSA_ILi8EEESG_EEENS5_IJSG_SC_EEEEEEEvNS4_8identityENS4_23SM90_TMA_LOAD_MULTICASTES1C_vS1D_EENS_8epilogue10collective6detail29Sm90TmaWarpSpecializedAdapterINS1H_15DefaultEpilogueISJ_SK_SK_NS1G_6thread17LinearCombinationISJ_Li1EffLNS1L_9ScaleType4KindE0ELNS_15FloatRoundStyleE2ESJ_EENS1_15EpilogueDefaultEEEEEvvEEEEvNT_6ParamsE)
	.align		4
        /*000c*/ 	.word	index@(__assertfail)
	.align		4
        /*0010*/ 	.word	0x00000000
	.align		4
        /*0014*/ 	.word	0xfffffffe
	.align		4
        /*0018*/ 	.word	0x00000000
	.align		4
        /*001c*/ 	.word	0xfffffffd
	.align		4
        /*0020*/ 	.word	0x00000000
	.align		4
        /*0024*/ 	.word	0xfffffffc


//--------------------- .nv.constant4             --------------------------
	.section	.nv.constant4,"a",@progbits
	.align	8
	.align		8
.nv.constant4:
        /*0000*/ 	.dword	__assertfail
	.align		8
        /*0008*/ 	.dword	__unnamed_1
	.align		8
        /*0010*/ 	.dword	_ZN40_INTERNAL_f63b32a1_4_k_cu_fdda4003_184584cuda3std3__45__cpo5beginE
	.align		8
        /*0018*/ 	.dword	_ZN40_INTERNAL_f63b32a1_4_k_cu_fdda4003_184584cuda3std3__45__cpo3endE
	.align		8
        /*0020*/ 	.dword	_ZN40_INTERNAL_f63b32a1_4_k_cu_fdda4003_184584cuda3std3__45__cpo6cbeginE
	.align		8
        /*0028*/ 	.dword	_ZN40_INTERNAL_f63b32a1_4_k_cu_fdda4003_184584cuda3std3__45__cpo4cendE
	.align		8
        /*0030*/ 	.dword	_ZN40_INTERNAL_f63b32a1_4_k_cu_fdda4003_184584cuda3std3__442_GLOBAL__N__f63b32a1_4_k_cu_fdda4003_184586ignoreE
	.align		8
        /*0038*/ 	.dword	_ZN40_INTERNAL_f63b32a1_4_k_cu_fdda4003_184584cuda3std3__419piecewise_constructE
	.align		8
        /*0040*/ 	.dword	_ZN40_INTERNAL_f63b32a1_4_k_cu_fdda4003_184584cuda3std3__48in_placeE
	.align		8
        /*0048*/ 	.dword	_ZN40_INTERNAL_f63b32a1_4_k_cu_fdda4003_184584cuda3std6ranges3__45__cpo4swapE
	.align		8
        /*0050*/ 	.dword	_ZN40_INTERNAL_f63b32a1_4_k_cu_fdda4003_184584cuda3std6ranges3__45__cpo9iter_moveE
	.align		8
        /*0058*/ 	.dword	_ZN40_INTERNAL_f63b32a1_4_k_cu_fdda4003_184584cute7productE
	.align		8
        /*0060*/ 	.dword	_ZN40_INTERNAL_f63b32a1_4_k_cu_fdda4003_184584cute1_E
	.align		8
        /*0068*/ 	.dword	$str$22
	.align		8
        /*0070*/ 	.dword	$str$23


//--------------------- .text._ZN7cutlass13device_kernelINS_4gemm6kernel13GemmUniversalIN4cute5tupleIJiiiiEEENS1_10collective13CollectiveMmaINS1_34MainloopSm90TmaGmmaWarpSpecializedILi5ENS5_IJNS4_1CILi2EEENSA_ILi1EEESC_EEENS1_32KernelTmaWarpSpecializedPingpongEEENS5_IJNSA_ILi64EEENSA_ILi256EEESG_EEENS_10bfloat16_tENS5_IJlSC_lEEESJ_SK_NS4_8TiledMMAINS4_8MMA_AtomIJNS4_4SM904GMMA28MMA_64x256x16_F32BF16BF16_SSILNSO_5MajorE0ELSQ_0ELNSO_7ScaleInE1ELSR_1EEEEEENS4_6LayoutINS5_IJSC_SC_SC_EEENS5_IJNSA_ILi0EEESW_SW_EEEEENS5_IJNS4_10UnderscoreESZ_SZ_EEEEENS4_13SM90_TMA_LOADENS4_14ComposedLayoutINS4_7SwizzleILi3ELi4ELi3EEENS4_18smem_ptr_flag_bitsILi16EEENSU_INS5_IJNSA_ILi8EEESG_EEENS5_IJSG_SC_EEEEEEEvNS4_8identityENS4_23SM90_TMA_LOAD_MULTICASTES1C_vS1D_EENS_8epilogue10collective6detail29Sm90TmaWarpSpecializedAdapterINS1H_15DefaultEpilogueISJ_SK_SK_NS1G_6thread17LinearCombinationISJ_Li1EffLNS1L_9ScaleType4KindE0ELNS_15FloatRoundStyleE2ESJ_EENS1_15EpilogueDefaultEEEEEvvEEEEvNT_6ParamsE --------------------------
	.section	.text._ZN7cutlass13device_kernelINS_4gemm6kernel13GemmUniversalIN4cute5tupleIJiiiiEEENS1_10collective13CollectiveMmaINS1_34MainloopSm90TmaGmmaWarpSpecializedILi5ENS5_IJNS4_1CILi2EEENSA_ILi1EEESC_EEENS1_32KernelTmaWarpSpecializedPingpongEEENS5_IJNSA_ILi64EEENSA_ILi256EEESG_EEENS_10bfloat16_tENS5_IJlSC_lEEESJ_SK_NS4_8TiledMMAINS4_8MMA_AtomIJNS4_4SM904GMMA28MMA_64x256x16_F32BF16BF16_SSILNSO_5MajorE0ELSQ_0ELNSO_7ScaleInE1ELSR_1EEEEEENS4_6LayoutINS5_IJSC_SC_SC_EEENS5_IJNSA_ILi0EEESW_SW_EEEEENS5_IJNS4_10UnderscoreESZ_SZ_EEEEENS4_13SM90_TMA_LOADENS4_14ComposedLayoutINS4_7SwizzleILi3ELi4ELi3EEENS4_18smem_ptr_flag_bitsILi16EEENSU_INS5_IJNSA_ILi8EEESG_EEENS5_IJSG_SC_EEEEEEEvNS4_8identityENS4_23SM90_TMA_LOAD_MULTICASTES1C_vS1D_EENS_8epilogue10collective6detail29Sm90TmaWarpSpecializedAdapterINS1H_15DefaultEpilogueISJ_SK_SK_NS1G_6thread17LinearCombinationISJ_Li1EffLNS1L_9ScaleType4KindE0ELNS_15FloatRoundStyleE2ESJ_EENS1_15EpilogueDefaultEEEEEvvEEEEvNT_6ParamsE,"ax",@progbits
	.align	128
.text._ZN7cutlass13device_kernelINS_4gemm6kernel13GemmUniversalIN4cute5tupleIJiiiiEEENS1_10collective13CollectiveMmaINS1_34MainloopSm90TmaGmmaWarpSpecializedILi5ENS5_IJNS4_1CILi2EEENSA_ILi1EEESC_EEENS1_32KernelTmaWarpSpecializedPingpongEEENS5_IJNSA_ILi64EEENSA_ILi256EEESG_EEENS_10bfloat16_tENS5_IJlSC_lEEESJ_SK_NS4_8TiledMMAINS4_8MMA_AtomIJNS4_4SM904GMMA28MMA_64x256x16_F32BF16BF16_SSILNSO_5MajorE0ELSQ_0ELNSO_7ScaleInE1ELSR_1EEEEEENS4_6LayoutINS5_IJSC_SC_SC_EEENS5_IJNSA_ILi0EEESW_SW_EEEEENS5_IJNS4_10UnderscoreESZ_SZ_EEEEENS4_13SM90_TMA_LOADENS4_14ComposedLayoutINS4_7SwizzleILi3ELi4ELi3EEENS4_18smem_ptr_flag_bitsILi16EEENSU_INS5_IJNSA_ILi8EEESG_EEENS5_IJSG_SC_EEEEEEEvNS4_8identityENS4_23SM90_TMA_LOAD_MULTICASTES1C_vS1D_EENS_8epilogue10collective6detail29Sm90TmaWarpSpecializedAdapterINS1H_15DefaultEpilogueISJ_SK_SK_NS1G_6thread17LinearCombinationISJ_Li1EffLNS1L_9ScaleType4KindE0ELNS_15FloatRoundStyleE2ESJ_EENS1_15EpilogueDefaultEEEEEvvEEEEvNT_6ParamsE:
        .type           _ZN7cutlass13device_kernelINS_4gemm6kernel13GemmUniversalIN4cute5tupleIJiiiiEEENS1_10collective13CollectiveMmaINS1_34MainloopSm90TmaGmmaWarpSpecializedILi5ENS5_IJNS4_1CILi2EEENSA_ILi1EEESC_EEENS1_32KernelTmaWarpSpecializedPingpongEEENS5_IJNSA_ILi64EEENSA_ILi256EEESG_EEENS_10bfloat16_tENS5_IJlSC_lEEESJ_SK_NS4_8TiledMMAINS4_8MMA_AtomIJNS4_4SM904GMMA28MMA_64x256x16_F32BF16BF16_SSILNSO_5MajorE0ELSQ_0ELNSO_7ScaleInE1ELSR_1EEEEEENS4_6LayoutINS5_IJSC_SC_SC_EEENS5_IJNSA_ILi0EEESW_SW_EEEEENS5_IJNS4_10UnderscoreESZ_SZ_EEEEENS4_13SM90_TMA_LOADENS4_14ComposedLayoutINS4_7SwizzleILi3ELi4ELi3EEENS4_18smem_ptr_flag_bitsILi16EEENSU_INS5_IJNSA_ILi8EEESG_EEENS5_IJSG_SC_EEEEEEEvNS4_8identityENS4_23SM90_TMA_LOAD_MULTICASTES1C_vS1D_EENS_8epilogue10collective6detail29Sm90TmaWarpSpecializedAdapterINS1H_15DefaultEpilogueISJ_SK_SK_NS1G_6thread17LinearCombinationISJ_Li1EffLNS1L_9ScaleType4KindE0ELNS_15FloatRoundStyleE2ESJ_EENS1_15EpilogueDefaultEEEEEvvEEEEvNT_6ParamsE,@function
        .size           _ZN7cutlass13device_kernelINS_4gemm6kernel13GemmUniversalIN4cute5tupleIJiiiiEEENS1_10collective13CollectiveMmaINS1_34MainloopSm90TmaGmmaWarpSpecializedILi5ENS5_IJNS4_1CILi2EEENSA_ILi1EEESC_EEENS1_32KernelTmaWarpSpecializedPingpongEEENS5_IJNSA_ILi64EEENSA_ILi256EEESG_EEENS_10bfloat16_tENS5_IJlSC_lEEESJ_SK_NS4_8TiledMMAINS4_8MMA_AtomIJNS4_4SM904GMMA28MMA_64x256x16_F32BF16BF16_SSILNSO_5MajorE0ELSQ_0ELNSO_7ScaleInE1ELSR_1EEEEEENS4_6LayoutINS5_IJSC_SC_SC_EEENS5_IJNSA_ILi0EEESW_SW_EEEEENS5_IJNS4_10UnderscoreESZ_SZ_EEEEENS4_13SM90_TMA_LOADENS4_14ComposedLayoutINS4_7SwizzleILi3ELi4ELi3EEENS4_18smem_ptr_flag_bitsILi16EEENSU_INS5_IJNSA_ILi8EEESG_EEENS5_IJSG_SC_EEEEEEEvNS4_8identityENS4_23SM90_TMA_LOAD_MULTICASTES1C_vS1D_EENS_8epilogue10collective6detail29Sm90TmaWarpSpecializedAdapterINS1H_15DefaultEpilogueISJ_SK_SK_NS1G_6thread17LinearCombinationISJ_Li1EffLNS1L_9ScaleType4KindE0ELNS_15FloatRoundStyleE2ESJ_EENS1_15EpilogueDefaultEEEEEvvEEEEvNT_6ParamsE,(.L_x_331 - _ZN7cutlass13device_kernelINS_4gemm6kernel13GemmUniversalIN4cute5tupleIJiiiiEEENS1_10collective13CollectiveMmaINS1_34MainloopSm90TmaGmmaWarpSpecializedILi5ENS5_IJNS4_1CILi2EEENSA_ILi1EEESC_EEENS1_32KernelTmaWarpSpecializedPingpongEEENS5_IJNSA_ILi64EEENSA_ILi256EEESG_EEENS_10bfloat16_tENS5_IJlSC_lEEESJ_SK_NS4_8TiledMMAINS4_8MMA_AtomIJNS4_4SM904GMMA28MMA_64x256x16_F32BF16BF16_SSILNSO_5MajorE0ELSQ_0ELNSO_7ScaleInE1ELSR_1EEEEEENS4_6LayoutINS5_IJSC_SC_SC_EEENS5_IJNSA_ILi0EEESW_SW_EEEEENS5_IJNS4_10UnderscoreESZ_SZ_EEEEENS4_13SM90_TMA_LOADENS4_14ComposedLayoutINS4_7SwizzleILi3ELi4ELi3EEENS4_18smem_ptr_flag_bitsILi16EEENSU_INS5_IJNSA_ILi8EEESG_EEENS5_IJSG_SC_EEEEEEEvNS4_8identityENS4_23SM90_TMA_LOAD_MULTICASTES1C_vS1D_EENS_8epilogue10collective6detail29Sm90TmaWarpSpecializedAdapterINS1H_15DefaultEpilogueISJ_SK_SK_NS1G_6thread17LinearCombinationISJ_Li1EffLNS1L_9ScaleType4KindE0ELNS_15FloatRoundStyleE2ESJ_EENS1_15EpilogueDefaultEEEEEvvEEEEvNT_6ParamsE)
        .other          _ZN7cutlass13device_kernelINS_4gemm6kernel13GemmUniversalIN4cute5tupleIJiiiiEEENS1_10collective13CollectiveMmaINS1_34MainloopSm90TmaGmmaWarpSpecializedILi5ENS5_IJNS4_1CILi2EEENSA_ILi1EEESC_EEENS1_32KernelTmaWarpSpecializedPingpongEEENS5_IJNSA_ILi64EEENSA_ILi256EEESG_EEENS_10bfloat16_tENS5_IJlSC_lEEESJ_SK_NS4_8TiledMMAINS4_8MMA_AtomIJNS4_4SM904GMMA28MMA_64x256x16_F32BF16BF16_SSILNSO_5MajorE0ELSQ_0ELNSO_7ScaleInE1ELSR_1EEEEEENS4_6LayoutINS5_IJSC_SC_SC_EEENS5_IJNSA_ILi0EEESW_SW_EEEEENS5_IJNS4_10UnderscoreESZ_SZ_EEEEENS4_13SM90_TMA_LOADENS4_14ComposedLayoutINS4_7SwizzleILi3ELi4ELi3EEENS4_18smem_ptr_flag_bitsILi16EEENSU_INS5_IJNSA_ILi8EEESG_EEENS5_IJSG_SC_EEEEEEEvNS4_8identityENS4_23SM90_TMA_LOAD_MULTICASTES1C_vS1D_EENS_8epilogue10collective6detail29Sm90TmaWarpSpecializedAdapterINS1H_15DefaultEpilogueISJ_SK_SK_NS1G_6thread17LinearCombinationISJ_Li1EffLNS1L_9ScaleType4KindE0ELNS_15FloatRoundStyleE2ESJ_EENS1_15EpilogueDefaultEEEEEvvEEEEvNT_6ParamsE,@"STO_CUDA_ENTRY STV_DEFAULT"
_ZN7cutlass13device_kernelINS_4gemm6kernel13GemmUniversalIN4cute5tupleIJiiiiEEENS1_10collective13CollectiveMmaINS1_34MainloopSm90TmaGmmaWarpSpecializedILi5ENS5_IJNS4_1CILi2EEENSA_ILi1EEESC_EEENS1_32KernelTmaWarpSpecializedPingpongEEENS5_IJNSA_ILi64EEENSA_ILi256EEESG_EEENS_10bfloat16_tENS5_IJlSC_lEEESJ_SK_NS4_8TiledMMAINS4_8MMA_AtomIJNS4_4SM904GMMA28MMA_64x256x16_F32BF16BF16_SSILNSO_5MajorE0ELSQ_0ELNSO_7ScaleInE1ELSR_1EEEEEENS4_6LayoutINS5_IJSC_SC_SC_EEENS5_IJNSA_ILi0EEESW_SW_EEEEENS5_IJNS4_10UnderscoreESZ_SZ_EEEEENS4_13SM90_TMA_LOADENS4_14ComposedLayoutINS4_7SwizzleILi3ELi4ELi3EEENS4_18smem_ptr_flag_bitsILi16EEENSU_INS5_IJNSA_ILi8EEESG_EEENS5_IJSG_SC_EEEEEEEvNS4_8identityENS4_23SM90_TMA_LOAD_MULTICASTES1C_vS1D_EENS_8epilogue10collective6detail29Sm90TmaWarpSpecializedAdapterINS1H_15DefaultEpilogueISJ_SK_SK_NS1G_6thread17LinearCombinationISJ_Li1EffLNS1L_9ScaleType4KindE0ELNS_15FloatRoundStyleE2ESJ_EENS1_15EpilogueDefaultEEEEEvvEEEEvNT_6ParamsE:
[----:B------:R-:W0:Y:S02]  /*0000*/  LDC R1, c[0x0][0x28] ;  /* 0x00000a00ff017b82 */ /* 0x000e240000000800 */
[----:B0-----:R-:W-:Y:S01]  /*0010*/  VIADD R1, R1, 0xfffffff8 ;  /* 0xfffffff801017836 */ /* 0x001fe20000000000 */
[----:B------:R-:W0:Y:S01]  /*0020*/  S2R R4, SR_TID.X ;  /* 0x0000000000047919 */ /* 0x000e220000002100 */
[----:B------:R-:W-:Y:S01]  /*0030*/  ELECT P0, URZ, PT ;  /* 0x00000000003f782f */ /* 0x000fe20003800000 */
[----:B------:R-:W-:Y:S01]  /*0040*/  BSSY B0, `(.L_x_0) ;  /* 0x000000f000007945 */ /* 0x000fe20003800000 */
[--C-:B0-----:R-:W-:Y:S02]  /*0050*/  SHF.R.U32.HI R2, RZ, 0x5, R4.reuse ;  /* 0x00000005ff027819 */ /* 0x101fe40000011604 */
[----:B------:R-:W-:-:S03]  /*0060*/  SHF.R.U32.HI R7, RZ, 0x7, R4 ;  /* 0x00000007ff077819 */ /* 0x000fc60000011604 */
[----:B------:R-:W0:Y:S04]  /*0070*/  SHFL.IDX PT, R5, R2, RZ, 0x1f ;  /* 0x00001fff02057589 */ /* 0x000e2800000e0000 */
[----:B------:R1:W2:Y:S01]  /*0080*/  SHFL.IDX PT, R10, R7, RZ, 0x1f ;  /* 0x00001fff070a7589 */ /* 0x0002a200000e0000 */
[----:B0-----:R-:W-:-:S13]  /*0090*/  ISETP.NE.OR P0, PT, R5, RZ, !P0 ;  /* 0x000000ff0500720c */ /* 0x001fda0004705670 */
[----:B-12---:R-:W-:Y:S05]  /*00a0*/  @P0 BRA `(.L_x_1) ;  /* 0x0000000000200947 */ /* 0x006fea0003800000 */
[----:B------:R-:W-:Y:S02]  /*00b0*/  ULDC.64 UR4, c[0x0][0x198] ;  /* 0x0000660000047ab9 */ /* 0x000fe40000000a00 */
[----:B------:R-:W-:Y:S02]  /*00c0*/  UIADD3 UR6, UP0, UR4, 0xf0, URZ ;  /* 0x000000f004067890 */ /* 0x000fe4000ff1e03f */
[----:B------:R-:W-:Y:S02]  /*00d0*/  UIADD3 UR4, UP1, UR4, 0x1f0, URZ ;  /* 0x000001f004047890 */ /* 0x000fe4000ff3e03f */
[----:B------:R-:W-:Y:S02]  /*00e0*/  UIADD3.X UR7, URZ, UR5, URZ, UP0, !UPT ;  /* 0x000000053f077290 */ /* 0x000fe400087fe43f */
[----:B------:R-:W-:-:S07]  /*00f0*/  UIADD3.X UR5, URZ, UR5, URZ, UP1, !UPT ;  /* 0x000000053f057290 */ /* 0x000fce0008ffe43f */
[----:B------:R0:W-:Y:S02]  /*0100*/  UTMACCTL.PF [UR6] ;  /* 0x00000000060079b9 */ /* 0x0001e40008040000 */
[----:B------:R0:W-:Y:S02]  /*0110*/  UTMACCTL.PF [UR4] ;  /* 0x00000000040079b9 */ /* 0x0001e40008040000 */
[----:B0-----:R-:W-:Y:S01]  /*0120*/  NOP ;  /* 0x0000000000007918 */ /* 0x001fe20000000000 */
.L_x_1:
[----:B------:R-:W-:Y:S05]  /*0130*/  BSYNC B0 ;  /* 0x0000000000007941 */ /* 0x000fea0003800000 */
.L_x_0:
[----:B------:R-:W0:Y:S01]  /*0140*/  SHFL.IDX PT, R8, R2, RZ, 0x1f ;  /* 0x00001fff02087589 */ /* 0x000e2200000e0000 */
[----:B------:R-:W-:-:S04]  /*0150*/  SHF.R.S32.HI R3, RZ, 0x1f, R4 ;  /* 0x0000001fff037819 */ /* 0x000fc80000011404 */
[----:B------:R-:W-:Y:S02]  /*0160*/  LEA.HI R3, R3, R4, RZ, 0x7 ;  /* 0x0000000403037211 */ /* 0x000fe400078f38ff */
[----:B0-----:R-:W-:-:S13]  /*0170*/  ISETP.NE.AND P0, PT, R8, RZ, PT ;  /* 0x000000ff0800720c */ /* 0x001fda0003f05270 */
[----:B------:R-:W-:Y:S05]  /*0180*/  @P0 BRA `(.L_x_2) ;  /* 0x0000000000600947 */ /* 0x000fea0003800000 */
[----:B------:R-:W0:Y:S01]  /*0190*/  S2UR UR8, SR_CgaCtaId ;  /* 0x00000000000879c3 */ /* 0x000e220000008800 */
[----:B------:R-:W-:Y:S01]  /*01a0*/  UMOV UR4, 0x400 ;  /* 0x0000040000047882 */ /* 0x000fe20000000000 */
[----:B------:R-:W-:Y:S01]  /*01b0*/  UMOV UR5, 0x1 ;  /* 0x0000000100057882 */ /* 0x000fe20000000000 */
[----:B------:R-:W-:Y:S01]  /*01c0*/  UMOV UR6, 0x2 ;  /* 0x0000000200067882 */ /* 0x000fe20000000000 */
[----:B------:R-:W-:Y:S01]  /*01d0*/  ELECT P0, URZ, PT ;  /* 0x00000000003f782f */ /* 0x000fe20003800000 */
[----:B------:R-:W-:-:S04]  /*01e0*/  UIADD3 UR6, -UR6, 0x100000, URZ ;  /* 0x0010000006067890 */ /* 0x000fc8000fffe13f */
[----:B------:R-:W-:Y:S02]  /*01f0*/  USHF.L.U32 UR7, UR6, 0xb, URZ ;  /* 0x0000000b06077899 */ /* 0x000fe4000800063f */
[----:B------:R-:W-:Y:S02]  /*0200*/  USHF.L.U32 UR6, UR6, 0x1, URZ ;  /* 0x0000000106067899 */ /* 0x000fe4000800063f */
[----:B0-----:R-:W-:Y:S02]  /*0210*/  ULEA UR8, UR8, UR4, 0x18 ;  /* 0x0000000408087291 */ /* 0x001fe4000f8ec03f */
[----:B------:R-:W-:-:S04]  /*0220*/  UIADD3 UR4, -UR5, 0x100000, URZ ;  /* 0x0010000005047890 */ /* 0x000fc8000fffe13f */
[----:B------:R-:W-:Y:S02]  /*0230*/  USHF.L.U32 UR5, UR4, 0xb, URZ ;  /* 0x0000000b04057899 */ /* 0x000fe4000800063f */
[----:B------:R-:W-:Y:S01]  /*0240*/  USHF.L.U32 UR4, UR4, 0x1, URZ ;  /* 0x0000000104047899 */ /* 0x000fe2000800063f */
[----:B------:R-:W0:Y:S11]  /*0250*/  FENCE.VIEW.ASYNC.S ;  /* 0x00000000000073c6 */ /* 0x000e360000000000 */
[----:B0-----:R0:W1:Y:S01]  /*0260*/  SYNCS.EXCH.64 URZ, [UR8], UR4 ;  /* 0x00000004083f75b2 */ /* 0x0010620008000100 */
[----:B------:R0:W2:Y:S01]  /*0270*/  SYNCS.EXCH.64 URZ, [UR8+0x28], UR6 ;  /* 0x00002806083f75b2 */ /* 0x0000a20008000100 */
[----:B------:R0:W3:Y:S01]  /*0280*/  SYNCS.EXCH.64 URZ, [UR8+0x8], UR4 ;  /* 0x00000804083f75b2 */ /* 0x0000e20008000100 */
[----:B------:R0:W4:Y:S01]  /*0290*/  SYNCS.EXCH.64 URZ, [UR8+0x30], UR6 ;  /* 0x00003006083f75b2 */ /* 0x0001220008000100 */
[----:B------:R0:W0:Y:S01]  /*02a0*/  SYNCS.EXCH.64 URZ, [UR8+0x10], UR4 ;  /* 0x00001004083f75b2 */ /* 0x0000220008000100 */
[----:B------:R0:W0:Y:S01]  /*02b0*/  SYNCS.EXCH.64 URZ, [UR8+0x38], UR6 ;  /* 0x00003806083f75b2 */ /* 0x0000220008000100 */
[----:B------:R0:W0:Y:S01]  /*02c0*/  SYNCS.EXCH.64 URZ, [UR8+0x18], UR4 ;  /* 0x00001804083f75b2 */ /* 0x0000220008000100 */
[----:B------:R0:W0:Y:S01]  /*02d0*/  SYNCS.EXCH.64 URZ, [UR8+0x40], UR6 ;  /* 0x00004006083f75b2 */ /* 0x0000220008000100 */
[----:B------:R0:W0:Y:S01]  /*02e0*/  SYNCS.EXCH.64 URZ, [UR8+0x20], UR4 ;  /* 0x00002004083f75b2 */ /* 0x0000220008000100 */
[----:B------:R0:W0:Y:S01]  /*02f0*/  SYNCS.EXCH.64 URZ, [UR8+0x48], UR6 ;  /* 0x00004806083f75b2 */ /* 0x0000220008000100 */
[----:B------:R-:W-:Y:S01]  /*0300*/  NOP ;  /* 0x0000000000007918 */ /* 0x000fe20000000000 */
.L_x_2:
[----:B------:R-:W5:Y:S01]  /*0310*/  SHFL.IDX PT, R13, R2, RZ, 0x1f ;  /* 0x00001fff020d7589 */ /* 0x000f6200000e0000 */
[----:B------:R-:W1:Y:S01]  /*0320*/  S2UR UR12, SR_CTAID.X ;  /* 0x00000000000c79c3 */ /* 0x000e620000002500 */
[----:B------:R-:W-:Y:S02]  /*0330*/  LOP3.LUT R3, R3, 0xffffff80, RZ, 0xc0, !PT ;  /* 0xffffff8003037812 */ /* 0x000fe400078ec0ff */
[----:B------:R-:W-:Y:S01]  /*0340*/  ELECT P0, URZ, PT ;  /* 0x00000000003f782f */ /* 0x000fe20003800000 */
[----:B------:R2:W3:Y:S01]  /*0350*/  SHFL.IDX PT, R12, R2, RZ, 0x1f ;  /* 0x00001fff020c7589 */ /* 0x0004e200000e0000 */
[----:B------:R-:W-:Y:S01]  /*0360*/  ELECT P1, URZ, PT ;  /* 0x00000000003f782f */ /* 0x000fe20003820000 */
[----:B------:R-:W-:Y:S01]  /*0370*/  NOP ;  /* 0x0000000000007918 */ /* 0x000fe20000000000 */
[----:B------:R-:W-:Y:S01]  /*0380*/  IMAD.IADD R3, R4, 0x1, -R3 ;  /* 0x0000000104037824 */ /* 0x000fe200078e0a03 */
[----:B------:R-:W4:Y:S01]  /*0390*/  S2R R6, SR_CTAID.Y ;  /* 0x0000000000067919 */ /* 0x000f220000002600 */
[----:B0-----:R-:W-:Y:S01]  /*03a0*/  ULDC UR4, c[0x0][0x150] ;  /* 0x0000540000047ab9 */ /* 0x001fe20000000800 */
[----:B------:R-:W0:Y:S01]  /*03b0*/  LDC R14, c[0x0][0x144] ;  /* 0x00005100ff0e7b82 */ /* 0x000e220000000800 */
[----:B------:R-:W-:Y:S01]  /*03c0*/  UMOV UR11, 0x80 ;  /* 0x00000080000b7882 */ /* 0x000fe20000000000 */
[----:B------:R-:W-:Y:S01]  /*03d0*/  SHF.R.S32.HI R0, RZ, 0x1f, R3 ;  /* 0x0000001fff007819 */ /* 0x000fe20000011403 */
[----:B------:R-:W-:Y:S01]  /*03e0*/  NOP ;  /* 0x0000000000007918 */ /* 0x000fe20000000000 */
[C---:B------:R-:W-:Y:S01]  /*03f0*/  VIADD R35, R10.reuse, 0xffffffff ;  /* 0xffffffff0a237836 */ /* 0x040fe20000000000 */
[----:B------:R-:W-:Y:S01]  /*0400*/  ISETP.NE.AND P4, PT, R10, RZ, PT ;  /* 0x000000ff0a00720c */ /* 0x000fe20003f85270 */
[----:B------:R-:W-:Y:S01]  /*0410*/  IMAD.MOV.U32 R153, RZ, RZ, 0x1 ;  /* 0x00000001ff997424 */ /* 0x000fe200078e00ff */
[----:B------:R-:W-:Y:S01]  /*0420*/  LEA.HI R9, R0, R3, RZ, 0x3 ;  /* 0x0000000300097211 */ /* 0x000fe200078f18ff */
[----:B------:R-:W0:Y:S01]  /*0430*/  LDC R15, c[0x0][0x140] ;  /* 0x00005000ff0f7b82 */ /* 0x000e220000000800 */
[----:B------:R-:W-:-:S02]  /*0440*/  ISETP.GE.U32.AND P6, PT, R35, 0x2, PT ;  /* 0x000000022300780c */ /* 0x000fc40003fc6070 */
[--C-:B------:R-:W-:Y:S02]  /*0450*/  SHF.R.S32.HI R11, RZ, 0x3, R9.reuse ;  /* 0x00000003ff0b7819 */ /* 0x100fe40000011409 */
[----:B--2---:R-:W-:Y:S02]  /*0460*/  SHF.R.S32.HI R2, RZ, 0x1f, R9 ;  /* 0x0000001fff027819 */ /* 0x004fe40000011409 */
[----:B------:R-:W-:Y:S01]  /*0470*/  SHF.R.S32.HI R9, RZ, 0x1f, R8 ;  /* 0x0000001fff097819 */ /* 0x000fe20000011408 */
[----:B------:R-:W2:Y:S01]  /*0480*/  LDC R25, c[0x0][0x148] ;  /* 0x00005200ff197b82 */ /* 0x000ea20000000800 */
[----:B-----5:R-:W-:Y:S02]  /*0490*/  ISETP.NE.OR P0, PT, R13, RZ, !P0 ;  /* 0x000000ff0d00720c */ /* 0x020fe40004705670 */
[----:B-1----:R-:W-:Y:S02]  /*04a0*/  I2FP.F32.U32 R13, UR12 ;  /* 0x0000000c000d7c45 */ /* 0x002fe40008201000 */
[----:B------:R-:W-:-:S02]  /*04b0*/  LEA.HI R2, R2, R11, RZ, 0x2 ;  /* 0x0000000b02027211 */ /* 0x000fc400078f10ff */
[----:B------:R-:W-:Y:S01]  /*04c0*/  LEA.HI R9, R9, R8, RZ, 0x2 ;  /* 0x0000000809097211 */ /* 0x000fe200078f10ff */
[----:B------:R-:W-:Y:S01]  /*04d0*/  FMUL R13, R13, UR4 ;  /* 0x000000040d0d7c20 */ /* 0x000fe20008400000 */
[----:B---3--:R-:W-:Y:S01]  /*04e0*/  ISETP.NE.OR P1, PT, R12, RZ, !P1 ;  /* 0x000000ff0c00720c */ /* 0x008fe20004f25670 */
[----:B------:R-:W-:Y:S01]  /*04f0*/  ULDC UR4, c[0x0][0x154] ;  /* 0x0000550000047ab9 */ /* 0x000fe20000000800 */
[----:B------:R-:W-:Y:S02]  /*0500*/  LOP3.LUT R12, R2, 0xfffffffc, RZ, 0xc0, !PT ;  /* 0xfffffffc020c7812 */ /* 0x000fe400078ec0ff */
[----:B------:R-:W-:Y:S01]  /*0510*/  LOP3.LUT R9, R9, 0x3ffffffc, RZ, 0xc0, !PT ;  /* 0x3ffffffc09097812 */ /* 0x000fe200078ec0ff */
[----:B------:R-:W1:Y:S01]  /*0520*/  F2I.U32.TRUNC.NTZ R13, R13 ;  /* 0x0000000d000d7305 */ /* 0x000e62000020f000 */
[----:B------:R-:W-:Y:S01]  /*0530*/  SHF.R.S32.HI R2, RZ, 0x1f, R5 ;  /* 0x0000001fff027819 */ /* 0x000fe20000011405 */
[----:B------:R-:W-:Y:S01]  /*0540*/  IMAD.IADD R12, R11, 0x1, -R12 ;  /* 0x000000010b0c7824 */ /* 0x000fe200078e0a0c */
[----:B------:R-:W-:Y:S01]  /*0550*/  VOTEU.ALL UP1, P0 ;  /* 0x00000000003f7886 */ /* 0x000fe20000020000 */
[----:B------:R-:W-:Y:S01]  /*0560*/  IMAD.IADD R9, R8, 0x1, -R9 ;  /* 0x0000000108097824 */ /* 0x000fe200078e0a09 */
[----:B------:R-:W-:Y:S01]  /*0570*/  LEA.HI R2, R2, R5, RZ, 0x2 ;  /* 0x0000000502027211 */ /* 0x000fe200078f10ff */
[----:B------:R-:W-:Y:S01]  /*0580*/  VOTEU.ALL UP0, P0 ;  /* 0x00000000003f7886 */ /* 0x000fe20000000000 */
[----:B----4-:R-:W-:Y:S01]  /*0590*/  I2FP.F32.U32 R8, R6 ;  /* 0x0000000600087245 */ /* 0x010fe20000201000 */
[----:B------:R-:W-:Y:S01]  /*05a0*/  IMAD R9, R9, 0x4, R12 ;  /* 0x0000000409097824 */ /* 0x000fe200078e020c */
[----:B------:R-:W-:Y:S01]  /*05b0*/  LOP3.LUT R2, R2, 0xfffffffc, RZ, 0xc0, !PT ;  /* 0xfffffffc02027812 */ /* 0x000fe200078ec0ff */
[----:B------:R-:W-:Y:S01]  /*05c0*/  VOTEU.ALL UP2, P1 ;  /* 0x00000000003f7886 */ /* 0x000fe20000840000 */
[----:B------:R-:W3:Y:S01]  /*05d0*/  @!UP1 S2UR UR7, SR_CgaCtaId ;  /* 0x00000000000799c3 */ /* 0x000ee20000008800 */
[----:B------:R-:W-:Y:S01]  /*05e0*/  FMUL R8, R8, UR4 ;  /* 0x0000000408087c20 */ /* 0x000fe20008400000 */
[----:B------:R-:W-:Y:S01]  /*05f0*/  IMAD.SHL.U32 R152, R9, 0x4, RZ ;  /* 0x0000000409987824 */ /* 0x000fe200078e00ff */
[----:B------:R-:W-:Y:S01]  /*0600*/  UMOV UR4, 0x20 ;  /* 0x0000002000047882 */ /* 0x000fe20000000000 */
[----:B------:R-:W-:Y:S01]  /*0610*/  IMAD.IADD R5, R5, 0x1, -R2 ;  /* 0x0000000105057824 */ /* 0x000fe200078e0a02 */
[----:B------:R-:W-:Y:S01]  /*0620*/  LEA.HI R2, R9, R9, RZ, 0x1 ;  /* 0x0000000909027211 */ /* 0x000fe200078f08ff */
[----:B-1----:R-:W-:Y:S01]  /*0630*/  IMAD.MOV R13, RZ, RZ, -R13 ;  /* 0x000000ffff0d7224 */ /* 0x002fe200078e0a0d */
[----:B------:R-:W1:Y:S01]  /*0640*/  F2I.U32.TRUNC.NTZ R8, R8 ;  /* 0x0000000800087305 */ /* 0x000e62000020f000 */
[----:B------:R-:W4:Y:S01]  /*0650*/  @!UP2 S2UR UR10, SR_CgaCtaId ;  /* 0x00000000000aa9c3 */ /* 0x000f220000008800 */
[----:B------:R-:W-:Y:S01]  /*0660*/  LOP3.LUT R2, R2, 0xfffffffe, RZ, 0xc0, !PT ;  /* 0xfffffffe02027812 */ /* 0x000fe200078ec0ff */
[----:B0-----:R-:W-:Y:S01]  /*0670*/  IMAD R21, R14, R13, UR12 ;  /* 0x0000000c0e157e24 */ /* 0x001fe2000f8e020d */
[----:B------:R-:W-:Y:S01]  /*0680*/  @!UP1 UMOV UR6, 0x400 ;  /* 0x0000040000069882 */ /* 0x000fe20000000000 */
[----:B------:R-:W-:-:S04]  /*0690*/  @!UP1 UIADD3 UR4, -UR4, 0x100000, URZ ;  /* 0x0010000004049890 */ /* 0x000fc8000fffe13f */
[----:B------:R-:W-:Y:S02]  /*06a0*/  @!UP1 USHF.L.U32 UR5, UR4, 0xb, URZ ;  /* 0x0000000b04059899 */ /* 0x000fe4000800063f */
[----:B------:R-:W-:Y:S01]  /*06b0*/  @!UP1 USHF.L.U32 UR4, UR4, 0x1, URZ ;  /* 0x0000000104049899 */ /* 0x000fe2000800063f */
[C---:B------:R-:W-:Y:S01]  /*06c0*/  LOP3.LUT R152, R9.reuse, 0xc, R152, 0x78, !PT ;  /* 0x0000000c09987812 */ /* 0x040fe200078e7898 */
[----:B------:R-:W-:Y:S01]  /*06d0*/  IMAD.IADD R2, R9, 0x1, -R2 ;  /* 0x0000000109027824 */ /* 0x000fe200078e0a02 */
[----:B------:R-:W-:Y:S01]  /*06e0*/  @!UP2 UMOV UR9, 0x400 ;  /* 0x000004000009a882 */ /* 0x000fe20000000000 */
[----:B------:R-:W-:Y:S01]  /*06f0*/  VOTEU.ALL UP3, P1 ;  /* 0x00000000003f7886 */ /* 0x000fe20000860000 */
[----:B------:R-:W-:Y:S01]  /*0700*/  VOTEU.ALL UP4, P1 ;  /* 0x00000000003f7886 */ /* 0x000fe20000880000 */
[----:B------:R-:W-:Y:S01]  /*0710*/  VOTEU.ALL UP5, P1 ;  /* 0x00000000003f7886 */ /* 0x000fe200008a0000 */
[----:B------:R-:W-:Y:S01]  /*0720*/  ISETP.NE.AND P3, PT, R2, R21, PT ;  /* 0x000000150200720c */ /* 0x000fe20003f65270 */
[----:B------:R0:W0:Y:S01]  /*0730*/  SHFL.IDX PT, R14, R7, RZ, 0x1f ;  /* 0x00001fff070e7589 */ /* 0x00002200000e0000 */
[----:B------:R-:W-:Y:S01]  /*0740*/  ISETP.EQ.U32.AND P2, PT, R15, 0x1, PT ;  /* 0x000000010f00780c */ /* 0x000fe20003f42070 */
[----:B-1----:R-:W-:Y:S01]  /*0750*/  IMAD.MOV R20, RZ, RZ, -R8 ;  /* 0x000000ffff147224 */ /* 0x002fe200078e0a08 */
[----:B---3--:R-:W-:-:S02]  /*0760*/  @!UP1 ULEA UR8, UR7, UR6, 0x18 ;  /* 0x0000000607089291 */ /* 0x008fc4000f8ec03f */
[----:B------:R-:W-:-:S04]  /*0770*/  @!UP2 UIADD3 UR6, -UR11, 0x100000, URZ ;  /* 0x001000000b06a890 */ /* 0x000fc8000fffe13f */
[----:B------:R-:W-:Y:S02]  /*0780*/  @!UP2 USHF.L.U32 UR7, UR6, 0xb, URZ ;  /* 0x0000000b0607a899 */ /* 0x000fe4000800063f */
[----:B------:R-:W-:Y:S01]  /*0790*/  @!UP2 USHF.L.U32 UR6, UR6, 0x1, URZ ;  /* 0x000000010606a899 */ /* 0x000fe2000800063f */
[----:B--2---:R-:W-:Y:S01]  /*07a0*/  IMAD R9, R25, R20, R6 ;  /* 0x0000001419097224 */ /* 0x004fe200078e0206 */
[----:B------:R-:W-:Y:S01]  /*07b0*/  VOTEU.ALL UP1, P0 ;  /* 0x00000000003f7886 */ /* 0x000fe20000020000 */
[----:B------:R-:W-:Y:S01]  /*07c0*/  LOP3.LUT P0, RZ, R3, 0x7, RZ, 0xc0, !PT ;  /* 0x0000000703ff7812 */ /* 0x000fe2000780c0ff */
[----:B----4-:R-:W-:Y:S01]  /*07d0*/  @!UP2 ULEA UR9, UR10, UR9, 0x18 ;  /* 0x000000090a09a291 */ /* 0x010fe2000f8ec03f */
[----:B------:R-:W-:Y:S01]  /*07e0*/  @P3 LEA.HI R2, R152, R152, RZ, 0x1 ;  /* 0x0000009898023211 */ /* 0x000fe200078f08ff */
[----:B------:R-:W-:Y:S01]  /*07f0*/  VOTEU.ALL UP2, P1 ;  /* 0x00000000003f7886 */ /* 0x000fe20000840000 */
[----:B------:R-:W-:Y:S01]  /*0800*/  ISETP.NE.AND P1, PT, R5, 0x3, PT ;  /* 0x000000030500780c */ /* 0x000fe20003f25270 */
[----:B------:R-:W1:Y:S02]  /*0810*/  FENCE.VIEW.ASYNC.S ;  /* 0x00000000000073c6 */ /* 0x000e640000000000 */
[----:B-1----:R1:W2:Y:S01]  /*0820*/  @!UP0 SYNCS.EXCH.64 URZ, [UR8+0x80], UR4 ;  /* 0x00008004083f85b2 */ /* 0x0022a20008000100 */
[----:B------:R-:W-:-:S02]  /*0830*/  @P3 SHF.R.S32.HI R2, RZ, 0x1, R2 ;  /* 0x00000001ff023819 */ /* 0x000fc40000011402 */
[----:B------:R-:W-:Y:S02]  /*0840*/  ISETP.EQ.OR P1, PT, R5, RZ, !P1 ;  /* 0x000000ff0500720c */ /* 0x000fe40004f22670 */
[----:B------:R-:W-:Y:S02]  /*0850*/  @P3 ISETP.NE.AND P5, PT, R2, R9, PT ;  /* 0x000000090200320c */ /* 0x000fe40003fa5270 */
[----:B------:R-:W-:Y:S02]  /*0860*/  ISETP.LT.U32.AND P0, PT, R152, 0x2, !P0 ;  /* 0x000000029800780c */ /* 0x000fe40004701070 */
[----:B------:R-:W-:Y:S02]  /*0870*/  ISETP.EQ.AND P1, PT, R10, RZ, P1 ;  /* 0x000000ff0a00720c */ /* 0x000fe40000f22270 */
[----:B------:R-:W-:Y:S02]  /*0880*/  SEL R2, RZ, 0x1, !P0 ;  /* 0x00000001ff027807 */ /* 0x000fe40004000000 */
[----:B------:R-:W-:-:S02]  /*0890*/  @P3 SEL R153, RZ, 0x1, P5 ;  /* 0x00000001ff993807 */ /* 0x000fc40002800000 */
[----:B------:R-:W-:Y:S01]  /*08a0*/  SEL R16, RZ, 0x1, !P1 ;  /* 0x00000001ff107807 */ /* 0x000fe20004800000 */
[----:B------:R1:W3:Y:S01]  /*08b0*/  @!UP1 SYNCS.EXCH.64 URZ, [UR8+0x88], UR4 ;  /* 0x00008804083f95b2 */ /* 0x0002e20008000100 */
[----:B------:R-:W-:Y:S01]  /*08c0*/  NOP ;  /* 0x0000000000007918 */ /* 0x000fe20000000000 */
[----:B------:R-:W-:Y:S02]  /*08d0*/  LOP3.LUT R153, R153, R2, RZ, 0xc0, !PT ;  /* 0x0000000299997212 */ /* 0x000fe400078ec0ff */
[----:B------:R-:W-:Y:S01]  /*08e0*/  SEL R16, R16, 0x2, P6 ;  /* 0x0000000210107807 */ /* 0x000fe20003000000 */
[----:B------:R1:W4:Y:S01]  /*08f0*/  @!UP2 SYNCS.EXCH.64 URZ, [UR9+0x60], UR6 ;  /* 0x00006006093fa5b2 */ /* 0x0003220008000100 */
[----:B------:R1:W0:Y:S01]  /*0900*/  @!UP3 SYNCS.EXCH.64 URZ, [UR9+0x68], UR6 ;  /* 0x00006806093fb5b2 */ /* 0x0002220008000100 */
[----:B------:R1:W0:Y:S01]  /*0910*/  @!UP4 SYNCS.EXCH.64 URZ, [UR9+0x70], UR6 ;  /* 0x00007006093fc5b2 */ /* 0x0002220008000100 */
[----:B------:R1:W0:Y:S01]  /*0920*/  @!UP5 SYNCS.EXCH.64 URZ, [UR9+0x78], UR6 ;  /* 0x00007806093fd5b2 */ /* 0x0002220008000100 */
[----:B------:R-:W-:Y:S01]  /*0930*/  NOP ;  /* 0x0000000000007918 */ /* 0x000fe20000000000 */
[----:B-12---:R-:W-:Y:S05]  /*0940*/  @!P2 BRA `(.L_x_3) ;  /* 0x000000000008a947 */ /* 0x006fea0003800000 */
[----:B0--34-:R-:W-:Y:S01]  /*0950*/  UCGABAR_ARV ;  /* 0x00000000000079c7 */ /* 0x019fe20008000000 */
[----:B------:R-:W-:Y:S05]  /*0960*/  BRA `(.L_x_4) ;  /* 0x0000000000047947 */ /* 0x000fea0003800000 */
.L_x_3:
[----:B0--34-:R-:W-:Y:S01]  /*0970*/  NOP ;  /* 0x0000000000007918 */ /* 0x019fe20000000000 */
.L_x_4:
[----:B------:R-:W-:Y:S01]  /*0980*/  ULDC.64 UR4, c[0x0][0x598] ;  /* 0x0001660000047ab9 */ /* 0x000fe20000000a00 */
[----:B------:R-:W-:Y:S01]  /*0990*/  ULDC.64 UR36, c[0x0][0x208] ;  /* 0x0000820000247ab9 */ /* 0x000fe20000000a00 */
[----:B------:R-:W-:-:S04]  /*09a0*/  ISETP.NE.U32.AND P0, PT, RZ, UR4, PT ;  /* 0x00000004ff007c0c */ /* 0x000fc8000bf05070 */
[----:B------:R-:W-:-:S13]  /*09b0*/  ISETP.NE.AND.EX P0, PT, RZ, UR5, PT, P0 ;  /* 0x00000005ff007c0c */ /* 0x000fda000bf05300 */
[----:B------:R-:W-:Y:S05]  /*09c0*/  @!P0 BRA `(.L_x_5) ;  /* 0x00000000001c8947 */ /* 0x000fea0003800000 */
[----:B------:R-:W0:Y:S02]  /*09d0*/  LDC.64 R8, c[0x0][0x598] ;  /* 0x00016600ff087b82 */ /* 0x000e240000000a00 */
[----:B0-----:R-:W2:Y:S02]  /*09e0*/  LDG.E.64 R8, desc[UR36][R8.64] ;  /* 0x0000002408087981 */ /* 0x001ea4000c1e1b00 */
[----:B--2---:R-:W-:-:S04]  /*09f0*/  ISETP.NE.U32.AND P0, PT, R8, RZ, PT ;  /* 0x000000ff0800720c */ /* 0x004fc80003f05070 */
[----:B------:R-:W-:-:S13]  /*0a00*/  ISETP.NE.AND.EX P0, PT, R9, RZ, PT, P0 ;  /* 0x000000ff0900720c */ /* 0x000fda0003f05300 */
[----:B------:R-:W-:Y:S05]  /*0a10*/  @!P0 BRA `(.L_x_5) ;  /* 0x0000000000088947 */ /* 0x000fea0003800000 */
[----:B------:R0:W5:Y:S01]  /*0a20*/  LD.E R154, desc[UR36][R8.64] ;  /* 0x00000024089a7980 */ /* 0x000162000c101900 */
[----:B------:R-:W-:Y:S05]  /*0a30*/  BRA `(.L_x_6) ;  /* 0x0000000000247947 */ /* 0x000fea0003800000 */
.L_x_5:
[----:B------:R-:W-:Y:S02]  /*0a40*/  ULDC.64 UR4, c[0x0][0x588] ;  /* 0x0001620000047ab9 */ /* 0x000fe40000000a00 */
[----:B------:R-:W-:-:S04]  /*0a50*/  ISETP.NE.U32.AND P0, PT, RZ, UR4, PT ;  /* 0x00000004ff007c0c */ /* 0x000fc8000bf05070 */
[----:B------:R-:W-:-:S13]  /*0a60*/  ISETP.NE.AND.EX P0, PT, RZ, UR5, PT, P0 ;  /* 0x00000005ff007c0c */ /* 0x000fda000bf05300 */
[----:B------:R-:W-:Y:S05]  /*0a70*/  @!P0 BRA `(.L_x_7) ;  /* 0x00000000000c8947 */ /* 0x000fea0003800000 */
[----:B------:R-:W0:Y:S02]  /*0a80*/  LDC.64 R154, c[0x0][0x588] ;  /* 0x00016200ff9a7b82 */ /* 0x000e240000000a00 */
[----:B0-----:R1:W5:Y:S01]  /*0a90*/  LDG.E R154, desc[UR36][R154.64] ;  /* 0x000000249a9a7981 */ /* 0x001362000c1e1900 */
[----:B------:R-:W-:Y:S05]  /*0aa0*/  BRA `(.L_x_6) ;  /* 0x0000000000087947 */ /* 0x000fea0003800000 */
.L_x_7:
[----:B------:R-:W-:Y:S02]  /*0ab0*/  ULDC UR4, c[0x0][0x580] ;  /* 0x0001600000047ab9 */ /* 0x000fe40000000800 */
[----:B------:R-:W-:-:S07]  /*0ac0*/  IMAD.U32 R154, RZ, RZ, UR4 ;  /* 0x00000004ff9a7e24 */ /* 0x000fce000f8e00ff */
.L_x_6:
[----:B------:R-:W-:Y:S02]  /*0ad0*/  ULDC.64 UR4, c[0x0][0x5a0] ;  /* 0x0001680000047ab9 */ /* 0x000fe40000000a00 */
[----:B------:R-:W-:-:S04]  /*0ae0*/  ISETP.NE.U32.AND P0, PT, RZ, UR4, PT ;  /* 0x00000004ff007c0c */ /* 0x000fc8000bf05070 */
[----:B------:R-:W-:-:S13]  /*0af0*/  ISETP.NE.AND.EX P0, PT, RZ, UR5, PT, P0 ;  /* 0x00000005ff007c0c */ /* 0x000fda000bf05300 */
[----:B------:R-:W-:Y:S05]  /*0b00*/  @!P0 BRA `(.L_x_8) ;  /* 0x00000000001c8947 */ /* 0x000fea0003800000 */
[----:B0-----:R-:W0:Y:S02]  /*0b10*/  LDC.64 R8, c[0x0][0x5a0] ;  /* 0x00016800ff087b82 */ /* 0x001e240000000a00 */
[----:B0-----:R-:W2:Y:S02]  /*0b20*/  LDG.E.64 R8, desc[UR36][R8.64] ;  /* 0x0000002408087981 */ /* 0x001ea4000c1e1b00 */
[----:B--2---:R-:W-:-:S04]  /*0b30*/  ISETP.NE.U32.AND P0, PT, R8, RZ, PT ;  /* 0x000000ff0800720c */ /* 0x004fc80003f05070 */
[----:B------:R-:W-:-:S13]  /*0b40*/  ISETP.NE.AND.EX P0, PT, R9, RZ, PT, P0 ;  /* 0x000000ff0900720c */ /* 0x000fda0003f05300 */
[----:B------:R-:W-:Y:S05]  /*0b50*/  @!P0 BRA `(.L_x_8) ;  /* 0x0000000000088947 */ /* 0x000fea0003800000 */
[----:B-1----:R0:W5:Y:S01]  /*0b60*/  LD.E R155, desc[UR36][R8.64] ;  /* 0x00000024089b7980 */ /* 0x002162000c101900 */
[----:B------:R-:W-:Y:S05]  /*0b70*/  BRA `(.L_x_9) ;  /* 0x0000000000247947 */ /* 0x000fea0003800000 */
.L_x_8:
[----:B------:R-:W-:Y:S02]  /*0b80*/  ULDC.64 UR4, c[0x0][0x590] ;  /* 0x0001640000047ab9 */ /* 0x000fe40000000a00 */
[----:B------:R-:W-:-:S04]  /*0b90*/  ISETP.NE.U32.AND P0, PT, RZ, UR4, PT ;  /* 0x00000004ff007c0c */ /* 0x000fc8000bf05070 */
[----:B------:R-:W-:-:S13]  /*0ba0*/  ISETP.NE.AND.EX P0, PT, RZ, UR5, PT, P0 ;  /* 0x00000005ff007c0c */ /* 0x000fda000bf05300 */
[----:B------:R-:W-:Y:S05]  /*0bb0*/  @!P0 BRA `(.L_x_10) ;  /* 0x00000000000c8947 */ /* 0x000fea0003800000 */
[----:B0-----:R-:W1:Y:S02]  /*0bc0*/  LDC.64 R8, c[0x0][0x590] ;  /* 0x00016400ff087b82 */ /* 0x001e640000000a00 */
[----:B-1----:R1:W5:Y:S01]  /*0bd0*/  LDG.E R155, desc[UR36][R8.64] ;  /* 0x00000024089b7981 */ /* 0x002362000c1e1900 */
[----:B------:R-:W-:Y:S05]  /*0be0*/  BRA `(.L_x_9) ;  /* 0x0000000000087947 */ /* 0x000fea0003800000 */
.L_x_10:
[----:B------:R-:W-:Y:S02]  /*0bf0*/  ULDC UR4, c[0x0][0x584] ;  /* 0x0001610000047ab9 */ /* 0x000fe40000000800 */
[----:B-1----:R-:W-:-:S07]  /*0c00*/  IMAD.U32 R155, RZ, RZ, UR4 ;  /* 0x00000004ff9b7e24 */ /* 0x002fce000f8e00ff */
.L_x_9:
[----:B------:R-:W2:Y:S01]  /*0c10*/  LDC R2, c[0x0][0x65c] ;  /* 0x00019700ff027b82 */ /* 0x000ea20000000800 */
[----:B------:R-:W-:Y:S01]  /*0c20*/  ULDC UR6, c[0x0][0x28c] ;  /* 0x0000a30000067ab9 */ /* 0x000fe20000000800 */
[----:B------:R-:W-:Y:S01]  /*0c30*/  ISETP.NE.AND P0, PT, R10, 0x2, PT ;  /* 0x000000020a00780c */ /* 0x000fe20003f05270 */
[----:B------:R-:W-:Y:S01]  /*0c40*/  UIADD3 UR6, UR6, 0x3f, URZ ;  /* 0x0000003f06067890 */ /* 0x000fe2000fffe03f */
[----:B01----:R-:W-:Y:S01]  /*0c50*/  IMAD.U32 R8, RZ, RZ, UR12 ;  /* 0x0000000cff087e24 */ /* 0x003fe2000f8e00ff */
[----:B------:R-:W-:Y:S01]  /*0c60*/  UMOV UR38, URZ ;  /* 0x0000003f00267c82 */ /* 0x000fe20008000000 */
[----:B------:R-:W-:Y:S01]  /*0c70*/  IMAD.MOV.U32 R9, RZ, RZ, RZ ;  /* 0x000000ffff097224 */ /* 0x000fe200078e00ff */
[----:B------:R-:W-:Y:S01]  /*0c80*/  USHF.R.S32.HI UR7, URZ, 0x1f, UR6 ;  /* 0x0000001f3f077899 */ /* 0x000fe20008011406 */
[----:B------:R-:W-:Y:S01]  /*0c90*/  UMOV UR39, URZ ;  /* 0x0000003f00277c82 */ /* 0x000fe20008000000 */
[----:B------:R-:W-:Y:S02]  /*0ca0*/  ULDC.64 UR8, c[0x0][0x650] ;  /* 0x0001940000087ab9 */ /* 0x000fe40000000a00 */
[----:B------:R-:W-:-:S04]  /*0cb0*/  ULEA.HI UR7, UR7, UR6, URZ, 0x6 ;  /* 0x0000000607077291 */ /* 0x000fc8000f8f303f */
[----:B------:R-:W-:Y:S01]  /*0cc0*/  USHF.R.S32.HI UR40, URZ, 0x6, UR7 ;  /* 0x000000063f287899 */ /* 0x000fe20008011407 */
[----:B--2---:R-:W-:-:S13]  /*0cd0*/  ISETP.NE.AND P1, PT, R2, 0x1, PT ;  /* 0x000000010200780c */ /* 0x004fda0003f25270 */
[----:B------:R-:W0:Y:S01]  /*0ce0*/  @P1 LDC R19, c[0x0][0x10] ;  /* 0x00000400ff131b82 */ /* 0x000e220000000800 */
[----:B------:R-:W-:Y:S02]  /*0cf0*/  @P1 IMAD.MOV.U32 R7, RZ, RZ, RZ ;  /* 0x000000ffff071224 */ /* 0x000fe400078e00ff */
[----:B------:R-:W-:-:S05]  /*0d00*/  @P1 IMAD.MOV.U32 R17, RZ, RZ, RZ ;  /* 0x000000ffff111224 */ /* 0x000fca00078e00ff */
[----:B------:R-:W1:Y:S01]  /*0d10*/  @!P1 LDC R11, c[0x0][0xc] ;  /* 0x00000300ff0b9b82 */ /* 0x000e620000000800 */
[----:B------:R-:W-:Y:S01]  /*0d20*/  ULDC UR4, c[0x0][0xc] ;  /* 0x0000030000047ab9 */ /* 0x000fe20000000800 */
[----:B------:R-:W-:Y:S02]  /*0d30*/  ULDC UR5, c[0x0][0x10] ;  /* 0x0000040000057ab9 */ /* 0x000fe40000000800 */
[----:B------:R-:W-:-:S04]  /*0d40*/  UIMAD.WIDE.U32 UR4, UR4, UR5, URZ ;  /* 0x00000005040472a5 */ /* 0x000fc8000f8e003f */
[----:B------:R-:W2:Y:S01]  /*0d50*/  LDC R2, c[0x0][0x14] ;  /* 0x00000500ff027b82 */ /* 0x000ea20000000800 */
[----:B0-----:R-:W-:-:S04]  /*0d60*/  @P1 IMAD.WIDE.U32 R18, R19, UR12, R6 ;  /* 0x0000000c13121c25 */ /* 0x001fc8000f8e0006 */
[----:B------:R-:W-:Y:S02]  /*0d70*/  @P1 IMAD.IADD R17, R19, 0x1, R17 ;  /* 0x0000000113111824 */ /* 0x000fe400078e0211 */
[----:B-1----:R-:W-:-:S04]  /*0d80*/  @!P1 IMAD.WIDE.U32 R8, R6, R11, R8 ;  /* 0x0000000b06089225 */ /* 0x002fc800078e0008 */
[----:B------:R-:W-:Y:S02]  /*0d90*/  @!P1 IMAD.MOV.U32 R18, RZ, RZ, R8 ;  /* 0x000000ffff129224 */ /* 0x000fe400078e0008 */
[----:B------:R-:W-:Y:S02]  /*0da0*/  @!P1 IMAD.MOV.U32 R17, RZ, RZ, R9 ;  /* 0x000000ffff119224 */ /* 0x000fe400078e0009 */
[----:B--2---:R-:W-:-:S04]  /*0db0*/  IMAD.WIDE.U32 R12, R2, UR4, RZ ;  /* 0x00000004020c7c25 */ /* 0x004fc8000f8e00ff */
[----:B------:R-:W-:Y:S01]  /*0dc0*/  IMAD R23, R2, UR5, RZ ;  /* 0x0000000502177c24 */ /* 0x000fe2000f8e02ff */
[----:B------:R0:W-:Y:S03]  /*0dd0*/  STL.64 [R1], R12 ;  /* 0x0000000c01007387 */ /* 0x0001e60000100a00 */
[----:B------:R-:W-:Y:S01]  /*0de0*/  IMAD.IADD R23, R13, 0x1, R23 ;  /* 0x000000010d177824 */ /* 0x000fe200078e0217 */
[----:B------:R-:W-:Y:S06]  /*0df0*/  @P0 BRA `(.L_x_11) ;  /* 0x0000000000200947 */ /* 0x000fec0003800000 */
[----:B------:R-:W-:Y:S01]  /*0e00*/  UISETP.GE.U32.AND UP0, UPT, UR40, 0x5, UPT ;  /* 0x000000052800788c */ /* 0x000fe2000bf06070 */
[----:B------:R-:W-:Y:S01]  /*0e10*/  IADD3 R18, P0, R18, R12, RZ ;  /* 0x0000000c12127210 */ /* 0x000fe20007f1e0ff */
[----:B------:R-:W-:Y:S01]  /*0e20*/  UIMAD.WIDE.U32 UR4, UR40, -0x33333333, URZ ;  /* 0xcccccccd280478a5 */ /* 0x000fe2000f8e003f */
[----:B------:R-:W-:-:S03]  /*0e30*/  UMOV UR39, URZ ;  /* 0x0000003f00277c82 */ /* 0x000fc60008000000 */
[----:B------:R-:W-:Y:S01]  /*0e40*/  USHF.R.U32.HI UR4, URZ, 0x2, UR5 ;  /* 0x000000023f047899 */ /* 0x000fe20008011605 */
[----:B------:R-:W-:-:S03]  /*0e50*/  IMAD.X R17, R23, 0x1, R17, P0 ;  /* 0x0000000117117824 */ /* 0x000fc600000e0611 */
[----:B------:R-:W-:Y:S02]  /*0e60*/  UIMAD UR38, UR4, -0x5, UR40 ;  /* 0xfffffffb042678a4 */ /* 0x000fe4000f8e0228 */
[----:B------:R-:W-:-:S12]  /*0e70*/  @UP0 ULOP3.LUT UR39, UR4, 0x1, URZ, 0xc0, !UPT ;  /* 0x0000000104270892 */ /* 0x000fd8000f8ec03f */
.L_x_11:
[----:B------:R-:W-:Y:S01]  /*0e80*/  ISETP.GE.U32.AND P0, PT, R18, UR8, PT ;  /* 0x0000000812007c0c */ /* 0x000fe2000bf06070 */
[----:B------:R-:W-:Y:S01]  /*0e90*/  IMAD.MOV.U32 R19, RZ, RZ, -0x1 ;  /* 0xffffffffff137424 */ /* 0x000fe200078e00ff */
[----:B------:R-:W-:Y:S01]  /*0ea0*/  PRMT R8, RZ, 0x7610, R8 ;  /* 0x00007610ff087816 */ /* 0x000fe20000000008 */
[----:B------:R-:W-:Y:S01]  /*0eb0*/  IMAD.MOV.U32 R22, RZ, RZ, -0x1 ;  /* 0xffffffffff167424 */ /* 0x000fe200078e00ff */
[----:B------:R-:W-:Y:S01]  /*0ec0*/  ISETP.GE.U32.AND.EX P0, PT, R17, UR9, PT, P0 ;  /* 0x0000000911007c0c */ /* 0x000fe2000bf06100 */
[----:B------:R-:W-:-:S12]  /*0ed0*/  IMAD.MOV.U32 R2, RZ, RZ, -0x1 ;  /* 0xffffffffff027424 */ /* 0x000fd800078e00ff */
[----:B------:R-:W-:Y:S05]  /*0ee0*/  @P0 BRA `(.L_x_12) ;  /* 0x00000004002c0947 */ /* 0x000fea0003800000 */
[----:B------:R-:W1:Y:S01]  /*0ef0*/  LDC.64 R26, c[0x0][0x628] ;  /* 0x00018a00ff1a7b82 */ /* 0x000e620000000a00 */
[----:B------:R-:W-:Y:S02]  /*0f00*/  IMAD.MOV.U32 R8, RZ, RZ, R18 ;  /* 0x000000ffff087224 */ /* 0x000fe400078e0012 */
[----:B------:R-:W-:-:S05]  /*0f10*/  IMAD.MOV.U32 R9, RZ, RZ, R17 ;  /* 0x000000ffff097224 */ /* 0x000fca00078e0011 */
[----:B------:R-:W2:Y:S08]  /*0f20*/  LDC R2, c[0x0][0x630] ;  /* 0x00018c00ff027b82 */ /* 0x000eb00000000800 */
[----:B------:R-:W3:Y:S01]  /*0f30*/  LDC.64 R28, c[0x0][0x620] ;  /* 0x00018800ff1c7b82 */ /* 0x000ee20000000a00 */
[----:B-1----:R-:W-:-:S04]  /*0f40*/  ISETP.NE.U32.AND P0, PT, R26, RZ, PT ;  /* 0x000000ff1a00720c */ /* 0x002fc80003f05070 */
[----:B------:R-:W-:-:S13]  /*0f50*/  ISETP.NE.AND.EX P0, PT, R27, RZ, PT, P0 ;  /* 0x000000ff1b00720c */ /* 0x000fda0003f05300 */
[----:B--23--:R-:W-:Y:S05]  /*0f60*/  @!P0 BRA `(.L_x_13) ;  /* 0x0000000000288947 */ /* 0x00cfea0003800000 */
[----:B0-----:R-:W0:Y:S02]  /*0f70*/  LDC R13, c[0x0][0x634] ;  /* 0x00018d00ff0d7b82 */ /* 0x001e240000000800 */
[----:B0-----:R-:W-:-:S05]  /*0f80*/  IADD3 R13, P0, R18, R13, RZ ;  /* 0x0000000d120d7210 */ /* 0x001fca0007f1e0ff */
[----:B------:R-:W-:-:S04]  /*0f90*/  IMAD.X R15, RZ, RZ, R17, P0 ;  /* 0x000000ffff0f7224 */ /* 0x000fc800000e0611 */
[----:B------:R-:W-:-:S04]  /*0fa0*/  IMAD.WIDE.U32 R8, R15, R26, RZ ;  /* 0x0000001a0f087225 */ /* 0x000fc800078e00ff */
[----:B------:R-:W-:-:S04]  /*0fb0*/  IMAD.WIDE.U32 R10, P0, R13, R27, R8 ;  /* 0x0000001b0d0a7225 */ /* 0x000fc80007800008 */
[----:B------:R-:W-:-:S04]  /*0fc0*/  IMAD.WIDE.U32 R8, R13, R26, RZ ;  /* 0x0000001a0d087225 */ /* 0x000fc800078e00ff */
[----:B------:R-:W-:Y:S01]  /*0fd0*/  IMAD.X R13, RZ, RZ, RZ, P0 ;  /* 0x000000ffff0d7224 */ /* 0x000fe200000e06ff */
[----:B------:R-:W-:Y:S01]  /*0fe0*/  IADD3 RZ, P0, R9, R10, RZ ;  /* 0x0000000a09ff7210 */ /* 0x000fe20007f1e0ff */
[----:B------:R-:W-:-:S04]  /*0ff0*/  IMAD.MOV.U32 R12, RZ, RZ, R11 ;  /* 0x000000ffff0c7224 */ /* 0x000fc800078e000b */
[----:B------:R-:W-:-:S08]  /*1000*/  IMAD.WIDE.U32.X R8, R15, R27, R12, P0 ;  /* 0x0000001b0f087225 */ /* 0x000fd000000e040c */
.L_x_13:
[----:B------:R-:W1:Y:S01]  /*1010*/  LDC.64 R32, c[0x0][0x640] ;  /* 0x00019000ff207b82 */ /* 0x000e620000000a00 */
[-C--:B------:R-:W-:Y:S01]  /*1020*/  SHF.R.U64 R30, R8, R2.reuse, R9 ;  /* 0x00000002081e7219 */ /* 0x080fe20000001209 */
[----:B------:R-:W-:Y:S01]  /*1030*/  IMAD.MOV.U32 R19, RZ, RZ, R17 ;  /* 0x000000ffff137224 */ /* 0x000fe200078e0011 */
[----:B------:R-:W-:Y:S01]  /*1040*/  SHF.R.U32.HI R2, RZ, R2, R9 ;  /* 0x00000002ff027219 */ /* 0x000fe20000011609 */
[----:B------:R-:W-:Y:S01]  /*1050*/  IMAD.MOV.U32 R26, RZ, RZ, 0x1 ;  /* 0x00000001ff1a7424 */ /* 0x000fe200078e00ff */
[----:B------:R-:W-:-:S03]  /*1060*/  IADD3 R11, P0, RZ, -R30, RZ ;  /* 0x8000001eff0b7210 */ /* 0x000fc60007f1e0ff */
[----:B------:R-:W2:Y:S02]  /*1070*/  LDC R10, c[0x0][0x618] ;  /* 0x00018600ff0a7b82 */ /* 0x000ea40000000800 */
[----:B------:R-:W-:-:S04]  /*1080*/  IMAD.X R9, RZ, RZ, ~R2, P0 ;  /* 0x000000ffff097224 */ /* 0x000fc800000e0e02 */
[-C--:B------:R-:W-:Y:S02]  /*1090*/  IMAD R2, R9, R28.reuse, RZ ;  /* 0x0000001c09027224 */ /* 0x080fe400078e02ff */
[----:B0-----:R-:W0:Y:S01]  /*10a0*/  LDC R13, c[0x0][0x608] ;  /* 0x00018200ff0d7b82 */ /* 0x001e220000000800 */
[----:B------:R-:W-:-:S04]  /*10b0*/  IMAD.WIDE.U32 R8, R11, R28, R18 ;  /* 0x0000001c0b087225 */ /* 0x000fc800078e0012 */
[----:B------:R-:W-:Y:S02]  /*10c0*/  IMAD R11, R11, R29, R2 ;  /* 0x0000001d0b0b7224 */ /* 0x000fe400078e0202 */
[----:B------:R-:W-:Y:S01]  /*10d0*/  IMAD.MOV.U32 R2, RZ, RZ, -0x1 ;  /* 0xffffffffff027424 */ /* 0x000fe200078e00ff */
[----:B------:R-:W3:Y:S01]  /*10e0*/  LDC R31, c[0x0][0x658] ;  /* 0x00019600ff1f7b82 */ /* 0x000ee20000000800 */
[----:B------:R-:W-:Y:S01]  /*10f0*/  IMAD.IADD R9, R9, 0x1, R11 ;  /* 0x0000000109097824 */ /* 0x000fe200078e020b */
[----:B-1----:R-:W-:-:S04]  /*1100*/  ISETP.NE.U32.AND P0, PT, R32, RZ, PT ;  /* 0x000000ff2000720c */ /* 0x002fc80003f05070 */
[----:B------:R-:W-:Y:S02]  /*1110*/  ISETP.NE.AND.EX P0, PT, R33, RZ, PT, P0 ;  /* 0x000000ff2100720c */ /* 0x000fe40003f05300 */
[----:B------:R-:W1:Y:S01]  /*1120*/  LDC R29, c[0x0][0x600] ;  /* 0x00018000ff1d7b82 */ /* 0x000e620000000800 */
[-CC-:B--2---:R-:W-:Y:S02]  /*1130*/  SHF.R.U64 R27, R8, R10.reuse, R9.reuse ;  /* 0x0000000a081b7219 */ /* 0x184fe40000001209 */
[----:B------:R-:W-:-:S05]  /*1140*/  SHF.R.U32.HI R8, RZ, R10, R9 ;  /* 0x0000000aff087219 */ /* 0x000fca0000011609 */
[----:B------:R-:W2:Y:S01]  /*1150*/  LDC R22, c[0x0][0x648] ;  /* 0x00019200ff167b82 */ /* 0x000ea20000000800 */
[-CC-:B0-----:R-:W-:Y:S02]  /*1160*/  SHF.R.U64 R34, R27, R13.reuse, R8.reuse ;  /* 0x0000000d1b227219 */ /* 0x181fe40000001208 */
[----:B------:R-:W-:-:S05]  /*1170*/  SHF.R.U32.HI R8, RZ, R13, R8 ;  /* 0x0000000dff087219 */ /* 0x000fca0000011608 */
[----:B------:R-:W0:Y:S01]  /*1180*/  LDC R24, c[0x0][0x638] ;  /* 0x00018e00ff187b82 */ /* 0x000e220000000800 */
[-CC-:B---3--:R-:W-:Y:S02]  /*1190*/  SHF.R.U64 R36, R34, R31.reuse, R8.reuse ;  /* 0x0000001f22247219 */ /* 0x188fe40000001208 */
[-C--:B------:R-:W-:Y:S02]  /*11a0*/  SHF.L.U32 R2, R2, R31.reuse, RZ ;  /* 0x0000001f02027219 */ /* 0x080fe400000006ff */
[----:B------:R-:W-:Y:S01]  /*11b0*/  SHF.R.U32.HI R9, RZ, R31, R8 ;  /* 0x0000001fff097219 */ /* 0x000fe20000011608 */
[----:B------:R-:W-:Y:S01]  /*11c0*/  IMAD.MOV.U32 R8, RZ, RZ, R36 ;  /* 0x000000ffff087224 */ /* 0x000fe200078e0024 */
[----:B------:R-:W-:Y:S01]  /*11d0*/  LOP3.LUT R15, RZ, R2, RZ, 0x33, !PT ;  /* 0x00000002ff0f7212 */ /* 0x000fe200078e33ff */
[----:B------:R-:W3:Y:S01]  /*11e0*/  LDC R28, c[0x0][0x610] ;  /* 0x00018400ff1c7b82 */ /* 0x000ee20000000800 */
[----:B------:R-:W-:Y:S05]  /*11f0*/  @!P0 BRA `(.L_x_14) ;  /* 0x0000000000288947 */ /* 0x000fea0003800000 */
[----:B------:R-:W4:Y:S02]  /*1200*/  LDC R13, c[0x0][0x64c] ;  /* 0x00019300ff0d7b82 */ /* 0x000f240000000800 */
[----:B----4-:R-:W-:-:S05]  /*1210*/  IADD3 R13, P0, R36, R13, RZ ;  /* 0x0000000d240d7210 */ /* 0x010fca0007f1e0ff */
        /* <DEDUP_REMOVED lines=8> */
.L_x_14:
[----:B--2---:R-:W-:Y:S01]  /*12a0*/  SHF.R.U64 R7, R8, R22, R9 ;  /* 0x0000001608077219 */ /* 0x004fe20000001209 */
[----:B-1----:R-:W-:Y:S01]  /*12b0*/  VIADD R8, R29, 0xffffffff ;  /* 0xffffffff1d087836 */ /* 0x002fe20000000000 */
[----:B------:R-:W-:Y:S01]  /*12c0*/  SHF.L.U32 R2, R26, R31, RZ ;  /* 0x0000001f1a027219 */ /* 0x000fe200000006ff */
[----:B------:R-:W-:Y:S01]  /*12d0*/  @P1 IMAD R21, R25, R20, R6 ;  /* 0x0000001419151224 */ /* 0x000fe200078e0206 */
[----:B------:R-:W-:Y:S01]  /*12e0*/  LOP3.LUT R15, R34, R15, RZ, 0xc0, !PT ;  /* 0x0000000f220f7212 */ /* 0x000fe200078ec0ff */
[----:B------:R-:W-:Y:S01]  /*12f0*/  IMAD.MOV R9, RZ, RZ, -R7 ;  /* 0x000000ffff097224 */ /* 0x000fe200078e0a07 */
[----:B------:R-:W-:-:S03]  /*1300*/  LOP3.LUT R8, R27, R8, RZ, 0xc0, !PT ;  /* 0x000000081b087212 */ /* 0x000fc600078ec0ff */
[----:B------:R-:W-:Y:S02]  /*1310*/  IMAD R6, R2, R7, R15 ;  /* 0x0000000702067224 */ /* 0x000fe400078e020f */
[----:B0-----:R-:W-:Y:S02]  /*1320*/  IMAD R2, R9, R24, R36 ;  /* 0x0000001809027224 */ /* 0x001fe400078e0224 */
[----:B---3--:R-:W-:Y:S02]  /*1330*/  IMAD R19, R6, R28, R21 ;  /* 0x0000001c06137224 */ /* 0x008fe400078e0215 */
[----:B------:R-:W-:Y:S02]  /*1340*/  IMAD R2, R2, R29, R8 ;  /* 0x0000001d02027224 */ /* 0x000fe400078e0208 */
[----:B------:R-:W-:-:S03]  /*1350*/  IMAD.MOV.U32 R6, RZ, RZ, 0x1 ;  /* 0x00000001ff067424 */ /* 0x000fc600078e00ff */
[----:B------:R-:W-:Y:S02]  /*1360*/  SEL R22, R2, R19, !P1 ;  /* 0x0000001302167207 */ /* 0x000fe40004800000 */
[----:B------:R-:W-:Y:S01]  /*1370*/  SEL R19, R19, R2, !P1 ;  /* 0x0000000213137207 */ /* 0x000fe20004800000 */
[----:B------:R-:W-:Y:S01]  /*1380*/  IMAD.MOV.U32 R2, RZ, RZ, R30 ;  /* 0x000000ffff027224 */ /* 0x000fe200078e001e */
[----:B------:R-:W-:-:S07]  /*1390*/  PRMT R8, R6, 0x7610, R8 ;  /* 0x0000761006087816 */ /* 0x000fce0000000008 */
.L_x_12:
[----:B------:R-:W-:Y:S05]  /*13a0*/  @!P2 BRA `(.L_x_15) ;  /* 0x00000000000ca947 */ /* 0x000fea0003800000 */
[----:B------:R-:W-:Y:S01]  /*13b0*/  UCGABAR_WAIT ;  /* 0x0000000000007dc7 */ /* 0x000fe20008000000 */
[----:B------:R-:W-:Y:S01]  /*13c0*/  CCTL.IVALL ;  /* 0x00000000ff00798f */ /* 0x000fe20002000000 */
[----:B------:R-:W-:Y:S05]  /*13d0*/  BRA `(.L_x_16) ;  /* 0x0000000000047947 */ /* 0x000fea0003800000 */
.L_x_15:
[----:B------:R-:W-:Y:S06]  /*13e0*/  BAR.SYNC.DEFER_BLOCKING 0x0 ;  /* 0x0000000000007b1d */ /* 0x000fec0000010000 */
.L_x_16:
[----:B------:R-:W-:Y:S05]  /*13f0*/  @!P4 BRA `(.L_x_17) ;  /* 0x00000090008cc947 */ /* 0x000fea0003800000 */
[----:B------:R-:W-:-:S13]  /*1400*/  ISETP.GT.U32.AND P0, PT, R35, 0x1, PT ;  /* 0x000000012300780c */ /* 0x000fda0003f04070 */
[----:B------:R-:W-:Y:S05]  /*1410*/  @P0 EXIT ;  /* 0x000000000000094d */ /* 0x000fea0003800000 */
.L_x_18:
[----:B------:R-:W-:-:S08]  /*1420*/  NOP ;  /* 0x0000000000007918 */ /* 0x000fd00000000000 */
[----:B------:R-:W1:Y:S02]  /*1430*/  USETMAXREG.TRY_ALLOC.CTAPOOL UP0, 0xe8 ;  /* 0x000000e8000079c8 */ /* 0x000e640008000600 */
[----:B-1----:R-:W-:-:S13]  /*1440*/  PLOP3.LUT P0, PT, PT, PT, UP0, 0x80, 0x0 ;  /* 0x000000000000781c */ /* 0x002fda0003f0f008 */
[----:B------:R-:W-:Y:S05]  /*1450*/  @!P0 BRA `(.L_x_18) ;  /* 0xfffffffc00f08947 */ /* 0x000fea000383ffff */
[----:B------:R-:W-:-:S13]  /*1460*/  LOP3.LUT P0, RZ, R8, 0xff, RZ, 0xc0, !PT ;  /* 0x000000ff08ff7812 */ /* 0x000fda000780c0ff */
[----:B------:R-:W-:Y:S05]  /*1470*/  @!P0 EXIT ;  /* 0x000000000000894d */ /* 0x000fea0003800000 */
[----:B------:R-:W1:Y:S01]  /*1480*/  S2UR UR4, SR_CgaCtaId ;  /* 0x00000000000479c3 */ /* 0x000e620000008800 */
[----:B------:R-:W-:Y:S01]  /*1490*/  VIADD R14, R14, 0xffffffff ;  /* 0xffffffff0e0e7836 */ /* 0x000fe20000000000 */
[CC--:B------:R-:W-:Y:S01]  /*14a0*/  LEA.HI R4, R0.reuse, R3.reuse, RZ, 0x2 ;  /* 0x0000000300047211 */ /* 0x0c0fe200078f10ff */
[----:B------:R-:W-:Y:S01]  /*14b0*/  UMOV UR41, 0x400 ;  /* 0x0000040000297882 */ /* 0x000fe20000000000 */
[----:B------:R-:W-:Y:S01]  /*14c0*/  LEA.HI R0, R0, R3, RZ, 0x5 ;  /* 0x0000000300007211 */ /* 0x000fe200078f28ff */
[----:B------:R-:W-:Y:S01]  /*14d0*/  UISETP.LT.AND UP0, UPT, UR40, 0x1, UPT ;  /* 0x000000012800788c */ /* 0x000fe2000bf01270 */
[----:B------:R-:W-:Y:S01]  /*14e0*/  R2UR UR42, R14 ;  /* 0x000000000e2a72ca */ /* 0x000fe200000e0000 */
[----:B------:R-:W-:Y:S01]  /*14f0*/  USHF.L.U32 UR44, UR40, 0x1, URZ ;  /* 0x00000001282c7899 */ /* 0x000fe2000800063f */
[--C-:B------:R-:W-:Y:S01]  /*1500*/  SHF.R.S32.HI R156, RZ, 0x2, R4.reuse ;  /* 0x00000002ff9c7819 */ /* 0x100fe20000011404 */
[----:B------:R-:W-:Y:S01]  /*1510*/  USEL UR43, UR40, 0x1, UP0 ;  /* 0x00000001282b7887 */ /* 0x000fe20008000000 */
[----:B------:R-:W-:-:S02]  /*1520*/  SHF.R.S32.HI R5, RZ, 0x1f, R4 ;  /* 0x0000001fff057819 */ /* 0x000fc40000011404 */
[----:B------:R-:W-:Y:S01]  /*1530*/  LOP3.LUT R158, R4, 0xfffffffc, RZ, 0xc0, !PT ;  /* 0xfffffffc049e7812 */ /* 0x000fe200078ec0ff */
[----:B------:R-:W-:Y:S01]  /*1540*/  UIADD3 UR43, -UR43, UR40, URZ ;  /* 0x000000282b2b7290 */ /* 0x000fe2000fffe13f */
[----:B------:R-:W-:Y:S02]  /*1550*/  LEA.HI R5, R5, R156, RZ, 0x3 ;  /* 0x0000009c05057211 */ /* 0x000fe400078f18ff */
[----:B------:R-:W-:Y:S01]  /*1560*/  ISETP.NE.AND P0, PT, R14, RZ, PT ;  /* 0x000000ff0e00720c */ /* 0x000fe20003f05270 */
[----:B------:R-:W-:Y:S01]  /*1570*/  IMAD.IADD R158, R3, 0x1, -R158 ;  /* 0x00000001039e7824 */ /* 0x000fe200078e0a9e */
[----:B------:R-:W-:Y:S01]  /*1580*/  LOP3.LUT R5, R5, 0xfffffff8, RZ, 0xc0, !PT ;  /* 0xfffffff805057812 */ /* 0x000fe200078ec0ff */
[----:B------:R-:W-:Y:S01]  /*1590*/  USHF.L.U32 UR42, UR42, 0x3, URZ ;  /* 0x000000032a2a7899 */ /* 0x000fe2000800063f */
[----:B------:R-:W-:Y:S02]  /*15a0*/  LOP3.LUT R174, R16, 0x1, RZ, 0xfc, !PT ;  /* 0x0000000110ae7812 */ /* 0x000fe400078efcff */
[----:B------:R-:W-:Y:S01]  /*15b0*/  SEL R175, RZ, 0x1, P0 ;  /* 0x00000001ffaf7807 */ /* 0x000fe20000000000 */
[----:B------:R-:W-:Y:S01]  /*15c0*/  IMAD.IADD R156, R156, 0x1, -R5 ;  /* 0x000000019c9c7824 */ /* 0x000fe200078e0a05 */
[----:B-1----:R-:W-:Y:S01]  /*15d0*/  ULEA UR41, UR4, UR41, 0x18 ;  /* 0x0000002904297291 */ /* 0x002fe2000f8ec03f */
[----:B------:R-:W-:Y:S01]  /*15e0*/  SHF.R.S32.HI R5, RZ, 0x5, R0 ;  /* 0x00000005ff057819 */ /* 0x000fe20000011400 */
[----:B------:R-:W-:Y:S01]  /*15f0*/  IMAD.U32 R160, RZ, RZ, UR42 ;  /* 0x0000002affa07e24 */ /* 0x000fe2000f8e00ff */
[----:B------:R-:W-:Y:S01]  /*1600*/  ULDC UR4, c[0x0][0x284] ;  /* 0x0000a10000047ab9 */ /* 0x000fe20000000800 */
[----:B------:R-:W-:Y:S01]  /*1610*/  UIADD3 UR45, UR41, 0x60, URZ ;  /* 0x00000060292d7890 */ /* 0x000fe2000fffe03f */
[--C-:B------:R-:W-:Y:S01]  /*1620*/  SHF.R.S32.HI R157, RZ, 0x1f, R156.reuse ;  /* 0x0000001fff9d7819 */ /* 0x100fe2000001149c */
[----:B------:R-:W-:Y:S01]  /*1630*/  IMAD R163, R5, -0x10, -R156 ;  /* 0xfffffff005a37824 */ /* 0x000fe200078e0a9c */
[----:B------:R-:W-:-:S02]  /*1640*/  LOP3.LUT R162, R160, 0x8, RZ, 0xc0, !PT ;  /* 0x00000008a0a27812 */ /* 0x000fc400078ec0ff */
[----:B------:R-:W-:Y:S01]  /*1650*/  LOP3.LUT R160, R160, 0x8, RZ, 0xc, !PT ;  /* 0x00000008a0a07812 */ /* 0x000fe200078e0cff */
[----:B------:R-:W-:Y:S01]  /*1660*/  IMAD.U32 R159, RZ, RZ, UR45 ;  /* 0x0000002dff9f7e24 */ /* 0x000fe2000f8e00ff */
[----:B------:R-:W-:Y:S01]  /*1670*/  LOP3.LUT R162, R162, 0x18, RZ, 0x3c, !PT ;  /* 0x00000018a2a27812 */ /* 0x000fe200078e3cff */
[----:B------:R-:W-:-:S04]  /*1680*/  IMAD.WIDE R156, R5, 0x10, R156 ;  /* 0x00000010059c7825 */ /* 0x000fc800078e029c */
[----:B------:R-:W-:Y:S02]  /*1690*/  VIADD R161, R159, UR42 ;  /* 0x0000002a9fa17c36 */ /* 0x000fe40008000000 */
[----:B------:R-:W-:-:S07]  /*16a0*/  VIADD R163, R163, UR4 ;  /* 0x00000004a3a37c36 */ /* 0x000fce0008000000 */
.L_x_294:
[----:B------:R-:W-:Y:S01]  /*16b0*/  SHF.L.U32 R0, R175, 0x1f, RZ ;  /* 0x0000001faf007819 */ /* 0x000fe200000006ff */
[----:B------:R-:W-:Y:S02]  /*16c0*/  ULDC UR4, c[0x0][0x28c] ;  /* 0x0000a30000047ab9 */ /* 0x000fe40000000800 */
[----:B------:R-:W-:Y:S01]  /*16d0*/  ISETP.LT.AND P1, PT, RZ, UR4, PT ;  /* 0x00000004ff007c0c */ /* 0x000fe2000bf21270 */
[----:B------:R-:W1:Y:S02]  /*16e0*/  SYNCS.PHASECHK.TRANS64.TRYWAIT P0, [R159+UR42], R0 ;  /* 0x000000009f0075a7 */ /* 0x000e64000800016a */
[----:B-1-34-:R-:W-:Y:S10]  /*16f0*/  @!P0 BRA `(.L_x_19) ;  /* 0x000000a000088947 */ /* 0x01aff40003800000 */
.L_x_317:
[----:B------:R-:W-:Y:S05]  /*1700*/  @P1 BRA `(.L_x_20) ;  /* 0x0000000000401947 */ /* 0x000fea0003800000 */
[----:B-1----:R-:W-:Y:S01]  /*1710*/  MOV R0, 0x0 ;  /* 0x0000000000007802 */ /* 0x002fe20000000f00 */
[----:B------:R-:W-:Y:S01]  /*1720*/  ULDC.64 UR4, c[0x4][0x68] ;  /* 0x01001a0000047ab9 */ /* 0x000fe20000000a00 */
[----:B------:R-:W-:Y:S01]  /*1730*/  ULDC.64 UR6, c[0x4][0x8] ;  /* 0x0100020000067ab9 */ /* 0x000fe20000000a00 */
[----:B------:R-:W-:Y:S01]  /*1740*/  IMAD.U32 R4, RZ, RZ, UR4 ;  /* 0x00000004ff047e24 */ /* 0x000fe2000f8e00ff */
[----:B------:R1:W2:Y:S01]  /*1750*/  LDC.64 R14, c[0x4][R0] ;  /* 0x01000000000e7b82 */ /* 0x0002a20000000a00 */
[----:B------:R-:W-:Y:S01]  /*1760*/  IMAD.U32 R5, RZ, RZ, UR5 ;  /* 0x00000005ff057e24 */ /* 0x000fe2000f8e00ff */
[----:B------:R-:W-:Y:S01]  /*1770*/  ULDC.64 UR4, c[0x4][0x70] ;  /* 0x01001c0000047ab9 */ /* 0x000fe20000000a00 */
[----:B------:R-:W-:Y:S02]  /*1780*/  IMAD.U32 R10, RZ, RZ, UR6 ;  /* 0x00000006ff0a7e24 */ /* 0x000fe4000f8e00ff */
[----:B------:R-:W-:Y:S02]  /*1790*/  IMAD.U32 R6, RZ, RZ, UR4 ;  /* 0x00000004ff067e24 */ /* 0x000fe4000f8e00ff */
[----:B------:R-:W-:-:S02]  /*17a0*/  IMAD.U32 R7, RZ, RZ, UR5 ;  /* 0x00000005ff077e24 */ /* 0x000fc4000f8e00ff */
[----:B------:R-:W-:Y:S02]  /*17b0*/  IMAD.U32 R11, RZ, RZ, UR7 ;  /* 0x00000007ff0b7e24 */ /* 0x000fe4000f8e00ff */
[----:B------:R-:W-:Y:S02]  /*17c0*/  IMAD.MOV.U32 R8, RZ, RZ, 0x1e1 ;  /* 0x000001e1ff087424 */ /* 0x000fe400078e00ff */
[----:B0-----:R-:W-:Y:S02]  /*17d0*/  IMAD.MOV.U32 R12, RZ, RZ, 0x1 ;  /* 0x00000001ff0c7424 */ /* 0x001fe400078e00ff */
[----:B-1----:R-:W-:-:S07]  /*17e0*/  IMAD.MOV.U32 R13, RZ, RZ, RZ ;  /* 0x000000ffff0d7224 */ /* 0x002fce00078e00ff */
[----:B------:R-:W-:-:S07]  /*17f0*/  LEPC R20, `(.L_x_20) ;  /* 0x000000001014794e */ /* 0x000fce0000000000 */
[----:B--2--5:R-:W-:Y:S05]  /*1800*/  CALL.ABS.NOINC R14 ;  /* 0x000000000e007343 */ /* 0x024fea0003c00000 */
.L_x_20:
[----:B------:R-:W-:-:S13]  /*1810*/  ISETP.NE.AND P0, PT, R174, 0x3, PT ;  /* 0x00000003ae00780c */ /* 0x000fda0003f05270 */
[----:B------:R-:W-:Y:S05]  /*1820*/  @!P0 BRA `(.L_x_21) ;  /* 0x0000000000048947 */ /* 0x000fea0003800000 */
[----:B------:R-:W-:Y:S01]  /*1830*/  BPT.TRAP 0x1 ;  /* 0x000000040000795c */ /* 0x000fe20000300000 */
.L_x_21:
[----:B------:R-:W-:Y:S02]  /*1840*/  IMAD.U32 R3, RZ, RZ, UR38 ;  /* 0x00000026ff037e24 */ /* 0x000fe4000f8e00ff */
[----:B-1----:R-:W-:-:S03]  /*1850*/  IMAD.U32 R0, RZ, RZ, UR39 ;  /* 0x00000027ff007e24 */ /* 0x002fc6000f8e00ff */
[----:B------:R-:W-:Y:S02]  /*1860*/  LEA R3, R3, UR41, 0x3 ;  /* 0x0000002903037c11 */ /* 0x000fe4000f8e18ff */
[----:B------:R-:W-:-:S04]  /*1870*/  SHF.L.U32 R0, R0, 0x1f, RZ ;  /* 0x0000001f00007819 */ /* 0x000fc800000006ff */
[----:B------:R1:W2:Y:S01]  /*1880*/  SYNCS.PHASECHK.TRANS64.TRYWAIT P1, [R3+URZ], R0 ;  /* 0x00000000030075a7 */ /* 0x0002a2000802017f */
[----:B------:R-:W-:Y:S05]  /*1890*/  @!P0 BRA `(.L_x_22) ;  /* 0x0000000000048947 */ /* 0x000fea0003800000 */
[----:B------:R-:W-:Y:S01]  /*18a0*/  BPT.TRAP 0x1 ;  /* 0x000000040000795c */ /* 0x000fe20000300000 */
.L_x_22:
[----:B------:R-:W-:-:S05]  /*18b0*/  IMAD.U32 R4, RZ, RZ, UR43 ;  /* 0x0000002bff047e24 */ /* 0x000fca000f8e00ff */
[----:B------:R-:W-:Y:S01]  /*18c0*/  ISETP.GE.AND P2, PT, R4, 0x1, PT ;  /* 0x000000010400780c */ /* 0x000fe20003f46270 */
[----:B--2---:R-:W-:-:S12]  /*18d0*/  @P1 BRA `(.L_x_23) ;  /* 0x0000000000081947 */ /* 0x004fd80003800000 */
[----:B------:R-:W2:Y:S02]  /*18e0*/  SYNCS.PHASECHK.TRANS64.TRYWAIT P1, [R3+URZ], R0 ;  /* 0x00000000030075a7 */ /* 0x000ea4000802017f */
[----:B--2---:R-:W-:Y:S05]  /*18f0*/  @!P1 BRA `(.L_x_24) ;  /* 0x0000009c009c9947 */ /* 0x004fea0003800000 */
.L_x_23:
[----:B------:R-:W-:Y:S05]  /*1900*/  WARPSYNC.ALL ;  /* 0x0000000000007948 */ /* 0x000fea0003800000 */
[----:B------:R-:W-:Y:S01]  /*1910*/  UIADD3 UR4, UR41, 0x180, URZ ;  /* 0x0000018029047890 */ /* 0x000fe2000fffe03f */
[----:B------:R-:W-:Y:S01]  /*1920*/  WARPGROUP.ARRIVE ;  /* 0x00000000000079c5 */ /* 0x000fe20000000000 */
[----:B------:R-:W-:Y:S02]  /*1930*/  UIADD3 UR5, UR41, 0xa180, URZ ;  /* 0x0000a18029057890 */ /* 0x000fe4000fffe03f */
[----:B------:R-:W-:Y:S02]  /*1940*/  USHF.R.U32.HI UR4, URZ, 0x4, UR4 ;  /* 0x000000043f047899 */ /* 0x000fe40008011604 */
[----:B------:R-:W-:-:S02]  /*1950*/  USHF.R.U32.HI UR5, URZ, 0x4, UR5 ;  /* 0x000000043f057899 */ /* 0x000fc40008011605 */
[----:B------:R-:W-:Y:S02]  /*1960*/  ULOP3.LUT UR4, UR4, 0x3fff, URZ, 0xc0, !UPT ;  /* 0x00003fff04047892 */ /* 0x000fe4000f8ec03f */
[----:B------:R-:W-:Y:S02]  /*1970*/  ULOP3.LUT UR5, UR5, 0x3fff, URZ, 0xc0, !UPT ;  /* 0x00003fff05057892 */ /* 0x000fe4000f8ec03f */
[----:B------:R-:W-:Y:S02]  /*1980*/  ULOP3.LUT UR8, UR4, 0x10000, URZ, 0xfc, !UPT ;  /* 0x0001000004087892 */ /* 0x000fe4000f8efc3f */
[----:B------:R-:W-:Y:S02]  /*1990*/  ULOP3.LUT UR9, UR5, 0x10000, URZ, 0xfc, !UPT ;  /* 0x0001000005097892 */ /* 0x000fe4000f8efc3f */
[----:B------:R-:W-:Y:S02]  /*19a0*/  ULEA UR10, UR38, UR8, 0x9 ;  /* 0x00000008260a7291 */ /* 0x000fe4000f8e483f */
[----:B------:R-:W-:Y:S01]  /*19b0*/  ULEA UR11, UR38, UR9, 0xb ;  /* 0x00000009260b7291 */ /* 0x000fe2000f8e583f */
[----:B------:R-:W-:Y:S01]  /*19c0*/  UMOV UR5, 0x40000040 ;  /* 0x4000004000057882 */ /* 0x000fe20000000000 */
[----:B------:R-:W-:-:S03]  /*19d0*/  UMOV UR7, 0x40000040 ;  /* 0x4000004000077882 */ /* 0x000fc60000000000 */
[----:B------:R-:W-:Y:S02]  /*19e0*/  UMOV UR4, UR10 ;  /* 0x0000000a00047c82 */ /* 0x000fe40008000000 */
[----:B------:R-:W-:Y:S02]  /*19f0*/  UMOV UR6, UR11 ;  /* 0x0000000b00067c82 */ /* 0x000fe40008000000 */
[----:B------:R-:W-:Y:S01]  /*1a00*/  HGMMA.64x256x16.F32.BF16 R24, gdesc[UR4], RZ, !UPT, gsb0 ;  /* 0x03e00000041879f0 */ /* 0x000fe2000c0018ff */
[----:B------:R-:W-:Y:S02]  /*1a10*/  UIADD3 UR4, UR10, 0x2, URZ ;  /* 0x000000020a047890 */ /* 0x000fe4000fffe03f */
[----:B------:R-:W-:Y:S01]  /*1a20*/  UIADD3 UR6, UR11, 0x2, URZ ;  /* 0x000000020b067890 */ /* 0x000fe2000fffe03f */
[----:B------:R-:W-:Y:S01]  /*1a30*/  UMOV UR5, 0x40000040 ;  /* 0x4000004000057882 */ /* 0x000fe20000000000 */
[----:B------:R-:W-:Y:S01]  /*1a40*/  UMOV UR7, 0x40000040 ;  /* 0x4000004000077882 */ /* 0x000fe20000000000 */
[----:B------:R-:W-:-:S02]  /*1a50*/  WARPGROUP.DEPBAR.LE gsb0, 0x0 ;  /* 0x00008000000079c5 */ /* 0x000fc40000010000 */
[----:B------:R-:W-:-:S15]  /*1a60*/  WARPGROUP.ARRIVE ;  /* 0x00000000000079c5 */ /* 0x000fde0000000000 */
[----:B------:R-:W-:-:S05]  /*1a70*/  NOP ;  /* 0x0000000000007918 */ /* 0x000fca0000000000 */
[----:B------:R-:W-:Y:S01]  /*1a80*/  HGMMA.64x256x16.F32.BF16 R24, gdesc[UR4], R24, gsb0 ;  /* 0x03e00000041879f0 */ /* 0x000fe20008001818 */
[----:B------:R-:W-:Y:S02]  /*1a90*/  UIADD3 UR4, UR10, 0x4, URZ ;  /* 0x000000040a047890 */ /* 0x000fe4000fffe03f */
[----:B------:R-:W-:Y:S01]  /*1aa0*/  UIADD3 UR6, UR11, 0x4, URZ ;  /* 0x000000040b067890 */ /* 0x000fe2000fffe03f */
[----:B------:R-:W-:Y:S01]  /*1ab0*/  UMOV UR5, 0x40000040 ;  /* 0x4000004000057882 */ /* 0x000fe20000000000 */
[----:B------:R-:W-:Y:S01]  /*1ac0*/  UMOV UR7, 0x40000040 ;  /* 0x4000004000077882 */ /* 0x000fe20000000000 */
[----:B------:R-:W-:Y:S02]  /*1ad0*/  WARPGROUP.DEPBAR.LE gsb0, 0x0 ;  /* 0x00008000000079c5 */ /* 0x000fe40000010000 */
        /* <DEDUP_REMOVED lines=10> */
[----:B------:R-:W-:Y:S03]  /*1b80*/  HGMMA.64x256x16.F32.BF16 R24, gdesc[UR4], R24, gsb0 ;  /* 0x03e00000041879f0 */ /* 0x000fe60008001818 */
[----:B------:R-:W-:Y:S02]  /*1b90*/  WARPGROUP.DEPBAR.LE gsb0, 0x0 ;  /* 0x00008000000079c5 */ /* 0x000fe40000010000 */
[----:B------:R-:W-:Y:S05]  /*1ba0*/  @!P2 BRA `(.L_x_25) ;  /* 0x000000040020a947 */ /* 0x000fea0003800000 */
[----:B------:R-:W-:Y:S01]  /*1bb0*/  UIADD3 UR4, UR38, 0x1, URZ ;  /* 0x0000000126047890 */ /* 0x000fe2000fffe03f */
[----:B-12---:R-:W-:Y:S02]  /*1bc0*/  IMAD.U32 R0, RZ, RZ, UR43 ;  /* 0x0000002bff007e24 */ /* 0x006fe4000f8e00ff */
[----:B------:R-:W-:Y:S01]  /*1bd0*/  IMAD.U32 R3, RZ, RZ, UR38 ;  /* 0x00000026ff037e24 */ /* 0x000fe2000f8e00ff */
[----:B------:R-:W-:-:S04]  /*1be0*/  UISETP.NE.AND UP0, UPT, UR4, 0x5, UPT ;  /* 0x000000050400788c */ /* 0x000fc8000bf05270 */
[----:B------:R-:W-:Y:S02]  /*1bf0*/  USEL UR5, URZ, 0x1, UP0 ;  /* 0x000000013f057887 */ /* 0x000fe40008000000 */
[----:B------:R-:W-:Y:S02]  /*1c00*/  USEL UR10, UR4, URZ, UP0 ;  /* 0x0000003f040a7287 */ /* 0x000fe40008000000 */
[----:B------:R-:W-:-:S06]  /*1c10*/  ULOP3.LUT UR5, UR39, UR5, URZ, 0x3c, !UPT ;  /* 0x0000000527057292 */ /* 0x000fcc000f8e3c3f */
[----:B------:R-:W-:-:S07]  /*1c20*/  IMAD.U32 R6, RZ, RZ, UR5 ;  /* 0x00000005ff067e24 */ /* 0x000fce000f8e00ff */
.L_x_32:
[----:B------:R-:W-:Y:S05]  /*1c30*/  @!P0 BRA `(.L_x_26) ;  /* 0x0000000000048947 */ /* 0x000fea0003800000 */
[----:B------:R-:W-:Y:S01]  /*1c40*/  BPT.TRAP 0x1 ;  /* 0x000000040000795c */ /* 0x000fe20000300000 */
.L_x_26:
[----:B------:R-:W-:Y:S01]  /*1c50*/  ULEA UR4, UR10, UR41, 0x3 ;  /* 0x000000290a047291 */ /* 0x000fe2000f8e183f */
[----:B------:R-:W-:-:S08]  /*1c60*/  SHF.L.U32 R4, R6, 0x1f, RZ ;  /* 0x0000001f06047819 */ /* 0x000fd000000006ff */
[----:B------:R1:W2:Y:S01]  /*1c70*/  SYNCS.PHASECHK.TRANS64.TRYWAIT P1, [UR4], R4 ;  /* 0x00000004ff0075a7 */ /* 0x0002a20008020144 */
[----:B------:R-:W-:Y:S05]  /*1c80*/  @!P0 BRA `(.L_x_27) ;  /* 0x0000000000048947 */ /* 0x000fea0003800000 */
[----:B------:R-:W-:Y:S01]  /*1c90*/  BPT.TRAP 0x1 ;  /* 0x000000040000795c */ /* 0x000fe20000300000 */
.L_x_27:
[----:B--2---:R-:W-:Y:S05]  /*1ca0*/  @P1 BRA `(.L_x_28) ;  /* 0x0000000000081947 */ /* 0x004fea0003800000 */
[----:B------:R-:W2:Y:S02]  /*1cb0*/  SYNCS.PHASECHK.TRANS64.TRYWAIT P1, [UR4], R4 ;  /* 0x00000004ff0075a7 */ /* 0x000ea40008020144 */
[----:B--2---:R-:W-:Y:S05]  /*1cc0*/  @!P1 BRA `(.L_x_29) ;  /* 0x0000009800bc9947 */ /* 0x004fea0003800000 */
.L_x_28:
[----:B------:R-:W-:Y:S01]  /*1cd0*/  ULEA UR11, UR10, UR8, 0x9 ;  /* 0x000000080a0b7291 */ /* 0x000fe2000f8e483f */
[----:B------:R-:W-:Y:S01]  /*1ce0*/  WARPGROUP.ARRIVE ;  /* 0x00000000000079c5 */ /* 0x000fe20000000000 */
[----:B------:R-:W-:Y:S01]  /*1cf0*/  ULEA UR12, UR10, UR9, 0xb ;  /* 0x000000090a0c7291 */ /* 0x000fe2000f8e583f */
[----:B------:R-:W-:Y:S01]  /*1d00*/  UMOV UR5, 0x40000040 ;  /* 0x4000004000057882 */ /* 0x000fe20000000000 */
[----:B------:R-:W-:-:S03]  /*1d10*/  UMOV UR7, 0x40000040 ;  /* 0x4000004000077882 */ /* 0x000fc60000000000 */
[----:B------:R-:W-:Y:S02]  /*1d20*/  UMOV UR4, UR11 ;  /* 0x0000000b00047c82 */ /* 0x000fe40008000000 */
[----:B------:R-:W-:Y:S02]  /*1d30*/  UMOV UR6, UR12 ;  /* 0x0000000c00067c82 */ /* 0x000fe40008000000 */
[----:B------:R-:W-:Y:S01]  /*1d40*/  HGMMA.64x256x16.F32.BF16 R24, gdesc[UR4], R24, gsb0 ;  /* 0x03e00000041879f0 */ /* 0x000fe20008001818 */
        /* <DEDUP_REMOVED lines=26> */
[----:B------:R-:W-:Y:S01]  /*1ef0*/  BPT.TRAP 0x1 ;  /* 0x000000040000795c */ /* 0x000fe20000300000 */
.L_x_30:
[----:B------:R-:W-:-:S13]  /*1f00*/  ISETP.NE.AND P1, PT, R153, RZ, PT ;  /* 0x000000ff9900720c */ /* 0x000fda0003f25270 */
[----:B-12---:R-:W-:-:S05]  /*1f10*/  @P1 LEA R4, R3, UR41, 0x3 ;  /* 0x0000002903041c11 */ /* 0x006fca000f8e18ff */
[----:B------:R-:W-:-:S05]  /*1f20*/  @P1 VIADD R5, R4, 0x28 ;  /* 0x0000002804051836 */ /* 0x000fca0000000000 */
[----:B------:R-:W-:-:S04]  /*1f30*/  @P1 PRMT R5, R152, 0x654, R5 ;  /* 0x0000065498051816 */ /* 0x000fc80000000005 */
[----:B------:R1:W-:Y:S01]  /*1f40*/  @P1 SYNCS.ARRIVE.TRANS64.RED.A1T0 RZ, [R5+URZ], RZ ;  /* 0x000000ff05ff19a7 */ /* 0x0003e2000810043f */
[----:B------:R-:W-:-:S13]  /*1f50*/  ISETP.GT.U32.AND P1, PT, R16, 0x1, PT ;  /* 0x000000011000780c */ /* 0x000fda0003f24070 */
[----:B-1----:R-:W-:Y:S05]  /*1f60*/  @P1 BRA `(.L_x_31) ;  /* 0x0000000000041947 */ /* 0x002fea0003800000 */
[----:B------:R-:W-:Y:S01]  /*1f70*/  BPT.TRAP 0x1 ;  /* 0x000000040000795c */ /* 0x000fe20000300000 */
.L_x_31:
[----:B------:R-:W-:Y:S01]  /*1f80*/  UIADD3 UR10, UR10, 0x1, URZ ;  /* 0x000000010a0a7890 */ /* 0x000fe2000fffe03f */
[C---:B------:R-:W-:Y:S01]  /*1f90*/  ISETP.GT.AND P2, PT, R0.reuse, 0x1, PT ;  /* 0x000000010000780c */ /* 0x040fe20003f44270 */
[----:B------:R-:W-:Y:S02]  /*1fa0*/  VIADD R3, R3, 0x1 ;  /* 0x0000000103037836 */ /* 0x000fe40000000000 */
[----:B------:R-:W-:Y:S01]  /*1fb0*/  UISETP.NE.AND UP0, UPT, UR10, 0x5, UPT ;  /* 0x000000050a00788c */ /* 0x000fe2000bf05270 */
[----:B------:R-:W-:Y:S02]  /*1fc0*/  VIADD R0, R0, 0xffffffff ;  /* 0xffffffff00007836 */ /* 0x000fe40000000000 */
[C---:B------:R-:W-:Y:S01]  /*1fd0*/  ISETP.NE.AND P1, PT, R3.reuse, 0x5, PT ;  /* 0x000000050300780c */ /* 0x040fe20003f25270 */
[----:B------:R-:W-:Y:S02]  /*1fe0*/  USEL UR4, URZ, 0x1, UP0 ;  /* 0x000000013f047887 */ /* 0x000fe40008000000 */
[----:B------:R-:W-:Y:S01]  /*1ff0*/  USEL UR10, UR10, URZ, UP0 ;  /* 0x0000003f0a0a7287 */ /* 0x000fe20008000000 */
[----:B------:R-:W-:-:S03]  /*2000*/  SEL R3, R3, RZ, P1 ;  /* 0x000000ff03037207 */ /* 0x000fc60000800000 */
[----:B------:R-:W-:Y:S01]  /*2010*/  LOP3.LUT R6, R6, UR4, RZ, 0x3c, !PT ;  /* 0x0000000406067c12 */ /* 0x000fe2000f8e3cff */
[----:B------:R-:W-:Y:S07]  /*2020*/  @P2 BRA `(.L_x_32) ;  /* 0xfffffffc00002947 */ /* 0x000fee000383ffff */
.L_x_25:
[----:B-12---:R-:W1:Y:S01]  /*2030*/  LDC R0, c[0x0][0x28c] ;  /* 0x0000a300ff007b82 */ /* 0x006e620000000800 */
[----:B------:R2:W-:Y:S01]  /*2040*/  SYNCS.ARRIVE.TRANS64.A1T0 RZ, [R160+UR45], RZ ;  /* 0x000000ffa0ff79a7 */ /* 0x0005e2000810002d */
[----:B-1----:R-:W-:-:S13]  /*2050*/  ISETP.GE.AND P1, PT, R0, 0x1, PT ;  /* 0x000000010000780c */ /* 0x002fda0003f26270 */
[----:B--2---:R-:W-:Y:S05]  /*2060*/  @!P1 BRA `(.L_x_33) ;  /* 0x0000000000449947 */ /* 0x004fea0003800000 */
[----:B------:R-:W-:Y:S05]  /*2070*/  @!P0 BRA `(.L_x_34) ;  /* 0x0000000000048947 */ /* 0x000fea0003800000 */
[----:B------:R-:W-:Y:S01]  /*2080*/  BPT.TRAP 0x1 ;  /* 0x000000040000795c */ /* 0x000fe20000300000 */
.L_x_34:
[----:B------:R-:W-:-:S13]  /*2090*/  ISETP.NE.AND P0, PT, R153, RZ, PT ;  /* 0x000000ff9900720c */ /* 0x000fda0003f05270 */
[----:B------:R-:W-:-:S05]  /*20a0*/  VOTEU.ANY UP0, P0 ;  /* 0x00000000003f7886 */ /* 0x000fca0000000100 */
[----:B------:R-:W-:-:S06]  /*20b0*/  @UP0 UIADD3 UR4, UR43, UR38, URZ ;  /* 0x000000262b040290 */ /* 0x000fcc000fffe03f */
[----:B------:R-:W-:Y:S02]  /*20c0*/  IMAD.U32 R4, RZ, RZ, UR4 ;  /* 0x00000004ff047e24 */ /* 0x000fe4000f8e00ff */
[----:B------:R-:W-:Y:S02]  /*20d0*/  IMAD.U32 R3, RZ, RZ, UR4 ;  /* 0x00000004ff037e24 */ /* 0x000fe4000f8e00ff */
[----:B------:R-:W-:-:S05]  /*20e0*/  @P0 IMAD.WIDE.U32 R4, R4, -0x33333333, RZ ;  /* 0xcccccccd04040825 */ /* 0x000fca00078e00ff */
[----:B------:R-:W-:-:S05]  /*20f0*/  @P0 SHF.R.U32.HI R0, RZ, 0x2, R5 ;  /* 0x00000002ff000819 */ /* 0x000fca0000011605 */
[----:B------:R-:W-:-:S05]  /*2100*/  @P0 IMAD R0, R0, -0x5, R3 ;  /* 0xfffffffb00000824 */ /* 0x000fca00078e0203 */
[----:B------:R-:W-:-:S05]  /*2110*/  @P0 LEA R0, R0, UR41, 0x3 ;  /* 0x0000002900000c11 */ /* 0x000fca000f8e18ff */
[----:B------:R-:W-:-:S05]  /*2120*/  @P0 VIADD R3, R0, 0x28 ;  /* 0x0000002800030836 */ /* 0x000fca0000000000 */
[----:B------:R-:W-:-:S04]  /*2130*/  @P0 PRMT R3, R152, 0x654, R3 ;  /* 0x0000065498030816 */ /* 0x000fc80000000003 */
[----:B------:R1:W-:Y:S01]  /*2140*/  @P0 SYNCS.ARRIVE.TRANS64.RED.A1T0 RZ, [R3+URZ], RZ ;  /* 0x000000ff03ff09a7 */ /* 0x0003e2000810043f */
[----:B------:R-:W-:-:S13]  /*2150*/  ISETP.GT.U32.AND P0, PT, R16, 0x1, PT ;  /* 0x000000011000780c */ /* 0x000fda0003f04070 */
[----:B-1----:R-:W-:Y:S05]  /*2160*/  @P0 BRA `(.L_x_33) ;  /* 0x0000000000040947 */ /* 0x002fea0003800000 */
[----:B------:R-:W-:Y:S01]  /*2170*/  BPT.TRAP 0x1 ;  /* 0x000000040000795c */ /* 0x000fe20000300000 */
.L_x_33:
[----:B------:R-:W-:Y:S01]  /*2180*/  SHF.L.U32 R0, R175, 0x1f, RZ ;  /* 0x0000001faf007819 */ /* 0x000fe200000006ff */
[----:B------:R-:W-:Y:S01]  /*2190*/  UIADD3 UR38, UR44, UR38, URZ ;  /* 0x000000262c267290 */ /* 0x000fe2000fffe03f */
[----:B------:R-:W1:Y:S01]  /*21a0*/  LDC R15, c[0x0][0x288] ;  /* 0x0000a200ff0f7b82 */ /* 0x000e620000000800 */
[----:B------:R-:W-:Y:S01]  /*21b0*/  UISETP.GE.U32.AND UP1, UPT, UR44, 0x5, UPT ;  /* 0x000000052c00788c */ /* 0x000fe2000bf26070 */
[----:B------:R-:W-:Y:S01]  /*21c0*/  IMAD.SHL.U32 R8, R158, 0x2, RZ ;  /* 0x000000029e087824 */ /* 0x000fe200078e00ff */
[----:B------:R-:W-:Y:S02]  /*21d0*/  UISETP.GT.U32.AND UP0, UPT, UR38, 0x4, UPT ;  /* 0x000000042600788c */ /* 0x000fe4000bf04070 */
[----:B------:R-:W-:Y:S02]  /*21e0*/  UIMAD.WIDE.U32 UR4, UR38, -0x33333333, URZ ;  /* 0xcccccccd260478a5 */ /* 0x000fe4000f8e003f */
[----:B------:R-:W-:Y:S01]  /*21f0*/  UISETP.LT.U32.AND UP0, UPT, UR44, 0x5, UP0 ;  /* 0x000000052c00788c */ /* 0x000fe20008701070 */
[----:B------:R-:W2:Y:S01]  /*2200*/  SYNCS.PHASECHK.TRANS64.TRYWAIT P0, [R159+UR42+0x10], R0 ;  /* 0x000010009f0075a7 */ /* 0x000ea2000800016a */
[----:B------:R-:W-:Y:S01]  /*2210*/  USHF.R.U32.HI UR4, URZ, 0x2, UR5 ;  /* 0x000000023f047899 */ /* 0x000fe20008011605 */
[----:B------:R-:W-:Y:S01]  /*2220*/  SHF.R.S32.HI R9, RZ, 0x1f, R8 ;  /* 0x0000001fff097819 */ /* 0x000fe20000011408 */
[----:B------:R-:W-:-:S02]  /*2230*/  USEL UR6, URZ, 0x1, !UP0 ;  /* 0x000000013f067887 */ /* 0x000fc4000c000000 */
[----:B------:R-:W-:Y:S02]  /*2240*/  UIMAD UR38, UR4, -0x5, UR38 ;  /* 0xfffffffb042678a4 */ /* 0x000fe4000f8e0226 */
[----:B------:R-:W-:-:S04]  /*2250*/  ULOP3.LUT UR39, UR39, UR6, URZ, 0x3c, !UPT ;  /* 0x0000000627277292 */ /* 0x000fc8000f8e3c3f */
[----:B------:R-:W-:Y:S01]  /*2260*/  @UP1 ULOP3.LUT UR39, UR39, 0x1, UR4, 0x78, !UPT ;  /* 0x0000000127271892 */ /* 0x000fe2000f8e7804 */
[----:B-12---:R-:W-:Y:S11]  /*2270*/  @!P0 BRA `(.L_x_35) ;  /* 0x0000009400688947 */ /* 0x006ff60003800000 */
.L_x_318:
[----:B------:R-:W-:Y:S01]  /*2280*/  IMAD.SHL.U32 R14, R19, 0x40, RZ ;  /* 0x00000040130e7824 */ /* 0x000fe200078e00ff */
[----:B------:R-:W-:Y:S01]  /*2290*/  ULDC UR6, c[0x0][0x284] ;  /* 0x0000a10000067ab9 */ /* 0x000fe20000000800 */
[----:B0-----:R-:W-:Y:S01]  /*22a0*/  IMAD.SHL.U32 R12, R22, 0x100, RZ ;  /* 0x00000100160c7824 */ /* 0x001fe200078e00ff */
[----:B------:R-:W-:Y:S01]  /*22b0*/  SHF.R.S32.HI R165, RZ, 0x1f, R2 ;  /* 0x0000001fffa57819 */ /* 0x000fe20000011402 */
[----:B------:R-:W-:Y:S01]  /*22c0*/  ULDC.64 UR4, c[0x0][0x5d0] ;  /* 0x0001740000047ab9 */ /* 0x000fe20000000a00 */
[----:B------:R-:W-:Y:S01]  /*22d0*/  ISETP.GE.AND P0, PT, R14, UR6, PT ;  /* 0x000000060e007c0c */ /* 0x000fe2000bf06270 */
[----:B------:R-:W-:Y:S01]  /*22e0*/  IMAD.WIDE.U32 R4, R2, UR4, R8 ;  /* 0x0000000402047c25 */ /* 0x000fe2000f8e0008 */
[----:B------:R-:W-:Y:S02]  /*22f0*/  SHF.R.S32.HI R13, RZ, 0x1f, R12 ;  /* 0x0000001fff0d7819 */ /* 0x000fe4000001140c */
[C---:B------:R-:W-:Y:S01]  /*2300*/  ISETP.GE.OR P0, PT, R12.reuse, R15, P0 ;  /* 0x0000000f0c00720c */ /* 0x040fe20000706670 */
[----:B------:R-:W-:Y:S01]  /*2310*/  IMAD R3, R165, UR4, RZ ;  /* 0x00000004a5037c24 */ /* 0x000fe2000f8e02ff */
[----:B------:R-:W-:-:S03]  /*2320*/  IADD3 R6, P1, R12, R4, RZ ;  /* 0x000000040c067210 */ /* 0x000fc60007f3e0ff */
[----:B------:R-:W-:-:S05]  /*2330*/  IMAD R3, R2, UR5, R3 ;  /* 0x0000000502037c24 */ /* 0x000fca000f8e0203 */
[----:B------:R-:W-:-:S03]  /*2340*/  IADD3.X R7, R13, R5, R3, P1, !PT ;  /* 0x000000050d077210 */ /* 0x000fc60000ffe403 */
[----:B------:R-:W-:Y:S05]  /*2350*/  @P0 BRA `(.L_x_36) ;  /* 0x0000007c00040947 */ /* 0x000fea0003800000 */
[----:B------:R-:W0:Y:S01]  /*2360*/  LDC.64 R10, c[0x0][0x5c8] ;  /* 0x00017200ff0a7b82 */ /* 0x000e220000000a00 */
[----:B-----5:R-:W-:Y:S01]  /*2370*/  FSETP.NEU.AND P0, PT, R155, RZ, PT ;  /* 0x000000ff9b00720b */ /* 0x020fe20003f0d000 */
[----:B------:R-:W-:Y:S01]  /*2380*/  IMAD R3, R158, -0x2, R15 ;  /* 0xfffffffe9e037824 */ /* 0x000fe200078e020f */
[----:B------:R-:W-:Y:S01]  /*2390*/  BSSY B0, `(.L_x_36) ;  /* 0x00007bd000007945 */ /* 0x000fe20003800000 */
[----:B------:R-:W-:-:S04]  /*23a0*/  IMAD.WIDE R166, R19, 0x40, R156 ;  /* 0x0000004013a67825 */ /* 0x000fc800078e029c */
[----:B-1----:R-:W-:Y:S02]  /*23b0*/  IMAD.IADD R0, R3, 0x1, -R12 ;  /* 0x0000000103007824 */ /* 0x002fe400078e0a0c */
[----:B------:R-:W-:-:S03]  /*23c0*/  IMAD.IADD R3, R163, 0x1, -R14 ;  /* 0x00000001a3037824 */ /* 0x000fc600078e0a0e */
[----:B------:R-:W-:-:S04]  /*23d0*/  ISETP.GT.AND P2, PT, R0, RZ, PT ;  /* 0x000000ff0000720c */ /* 0x000fc80003f44270 */
[----:B------:R-:W-:Y:S01]  /*23e0*/  ISETP.GT.AND P1, PT, R3, RZ, P2 ;  /* 0x000000ff0300720c */ /* 0x000fe20001724270 */
[-C--:B0-----:R-:W-:Y:S02]  /*23f0*/  IMAD R4, R167, R10.reuse, RZ ;  /* 0x0000000aa7047224 */ /* 0x081fe400078e02ff */
[----:B------:R-:W-:-:S04]  /*2400*/  IMAD.WIDE.U32 R6, R166, R10, R6 ;  /* 0x0000000aa6067225 */ /* 0x000fc800078e0006 */
[----:B------:R-:W-:-:S04]  /*2410*/  IMAD R5, R166, R11, R4 ;  /* 0x0000000ba6057224 */ /* 0x000fc800078e0204 */
[----:B------:R-:W-:Y:S01]  /*2420*/  IMAD.IADD R179, R7, 0x1, R5 ;  /* 0x0000000107b37824 */ /* 0x000fe200078e0205 */
[----:B------:R-:W-:Y:S06]  /*2430*/  @!P0 BRA `(.L_x_37) ;  /* 0x0000005400988947 */ /* 0x000fec0003800000 */
[----:B------:R-:W0:Y:S01]  /*2440*/  LDC.64 R20, c[0x0][0x5b8] ;  /* 0x00016e00ff147b82 */ /* 0x000e220000000a00 */
[----:B------:R-:W-:-:S07]  /*2450*/  ULDC.64 UR4, c[0x0][0x5c0] ;  /* 0x0001700000047ab9 */ /* 0x000fce0000000a00 */
[----:B------:R-:W1:Y:S08]  /*2460*/  LDC.64 R168, c[0x0][0x5b0] ;  /* 0x00016c00ffa87b82 */ /* 0x000e700000000a00 */
[----:B------:R-:W2:Y:S01]  /*2470*/  LDC.64 R14, c[0x0][0x5a8] ;  /* 0x00016a00ff0e7b82 */ /* 0x000ea20000000a00 */
[-C--:B0-----:R-:W-:Y:S02]  /*2480*/  IMAD R7, R165, R20.reuse, RZ ;  /* 0x00000014a5077224 */ /* 0x081fe400078e02ff */
[----:B------:R-:W-:-:S04]  /*2490*/  IMAD.WIDE.U32 R4, R2, R20, R8 ;  /* 0x0000001402047225 */ /* 0x000fc800078e0008 */
[----:B------:R-:W-:Y:S01]  /*24a0*/  IMAD R177, R2, R21, R7 ;  /* 0x0000001502b17224 */ /* 0x000fe200078e0207 */
[----:B------:R-:W-:Y:S01]  /*24b0*/  IADD3 R164, P0, R12, R4, RZ ;  /* 0x000000040ca47210 */ /* 0x000fe20007f1e0ff */
[----:B-1----:R-:W-:-:S03]  /*24c0*/  IMAD R4, R167, R168, RZ ;  /* 0x000000a8a7047224 */ /* 0x002fc600078e02ff */
[----:B------:R-:W-:Y:S01]  /*24d0*/  IADD3.X R165, R13, R5, R177, P0, !PT ;  /* 0x000000050da57210 */ /* 0x000fe200007fe4b1 */
[C---:B------:R-:W-:Y:S02]  /*24e0*/  IMAD R21, R166.reuse, R169, R4 ;  /* 0x000000a9a6157224 */ /* 0x040fe400078e0204 */
[----:B------:R-:W-:-:S04]  /*24f0*/  IMAD.WIDE.U32 R4, R166, R168, R164 ;  /* 0x000000a8a6047225 */ /* 0x000fc800078e00a4 */
[----:B------:R-:W-:Y:S01]  /*2500*/  IMAD.IADD R5, R5, 0x1, R21 ;  /* 0x0000000105057824 */ /* 0x000fe200078e0215 */
[----:B--2---:R-:W-:-:S04]  /*2510*/  LEA R170, P0, R4, R14, 0x1 ;  /* 0x0000000e04aa7211 */ /* 0x004fc800078008ff */
[----:B------:R-:W-:-:S05]  /*2520*/  LEA.HI.X R171, R4, R15, R5, 0x1, P0 ;  /* 0x0000000f04ab7211 */ /* 0x000fca00000f0c05 */
[----:B------:R0:W2:Y:S01]  /*2530*/  @P1 LDG.E.LTC128B.U16 R19, desc[UR36][R170.64] ;  /* 0x00000024aa131981 */ /* 0x0000a2000c1e1520 */
[----:B------:R-:W-:Y:S01]  /*2540*/  IMAD.WIDE.U32 R4, R166, R168, R12 ;  /* 0x000000a8a6047225 */ /* 0x000fe200078e000c */
[----:B------:R-:W-:Y:S02]  /*2550*/  BSSY B1, `(.L_x_38) ;  /* 0x0000014000017945 */ /* 0x000fe40003800000 */
[----:B------:R-:W-:-:S04]  /*2560*/  IADD3 R172, P0, R8, R4, RZ ;  /* 0x0000000408ac7210 */ /* 0x000fc80007f1e0ff */
[----:B------:R-:W-:Y:S01]  /*2570*/  IADD3.X R173, R9, R21, R5, P0, !PT ;  /* 0x0000001509ad7210 */ /* 0x000fe200007fe405 */
[C---:B0-----:R-:W-:Y:S01]  /*2580*/  IMAD.SHL.U32 R170, R168.reuse, 0x8, RZ ;  /* 0x00000008a8aa7824 */ /* 0x041fe200078e00ff */
[----:B------:R-:W-:Y:S01]  /*2590*/  SHF.L.U64.HI R171, R168, 0x3, R169 ;  /* 0x00000003a8ab7819 */ /* 0x000fe200000102a9 */
[----:B------:R-:W-:-:S04]  /*25a0*/  IMAD.WIDE.U32 R172, R2, R20, R172 ;  /* 0x0000001402ac7225 */ /* 0x000fc800078e00ac */
[----:B------:R-:W-:Y:S02]  /*25b0*/  IMAD.IADD R7, R177, 0x1, R173 ;  /* 0x00000001b1077824 */ /* 0x000fe400078e02ad */
[----:B--2---:R-:W-:-:S04]  /*25c0*/  IMAD.U32 R4, R19, 0x10000, RZ ;  /* 0x0001000013047824 */ /* 0x004fc800078e00ff */
[----:B------:R-:W-:Y:S01]  /*25d0*/  FMUL R5, R4, R155 ;  /* 0x0000009b04057220 */ /* 0x000fe20000400000 */
[----:B------:R-:W-:-:S03]  /*25e0*/  LEA R4, P0, R6, UR4, 0x1 ;  /* 0x0000000406047c11 */ /* 0x000fc6000f8008ff */
[----:B------:R-:W-:Y:S01]  /*25f0*/  FFMA R24, R24, R154, R5 ;  /* 0x0000009a18187223 */ /* 0x000fe20000000005 */
[----:B------:R-:W-:Y:S02]  /*2600*/  LEA.HI.X R5, R6, UR5, R179, 0x1, P0 ;  /* 0x0000000506057c11 */ /* 0x000fe400080f0cb3 */
[----:B------:R-:W-:Y:S02]  /*2610*/  ISETP.GT.AND P0, PT, R0, 0x1, PT ;  /* 0x000000010000780c */ /* 0x000fe40003f04270 */
[----:B------:R-:W-:Y:S02]  /*2620*/  F2FP.BF16.F32.PACK_AB R24, RZ, R24 ;  /* 0x00000018ff18723e */ /* 0x000fe400000010ff */
[----:B------:R-:W-:Y:S02]  /*2630*/  ISETP.GT.AND P3, PT, R3, RZ, P0 ;  /* 0x000000ff0300720c */ /* 0x000fe40000764270 */
[C---:B------:R-:W-:Y:S01]  /*2640*/  LEA R6, P4, R172.reuse, R14, 0x1 ;  /* 0x0000000eac067211 */ /* 0x040fe200078808ff */
[----:B------:R0:W-:Y:S03]  /*2650*/  @P1 STG.E.U16 desc[UR36][R4.64], R24 ;  /* 0x0000001804001986 */ /* 0x0001e6000c101524 */
[----:B------:R-:W-:-:S07]  /*2660*/  LEA.HI.X R7, R172, R15, R7, 0x1, P4 ;  /* 0x0000000fac077211 */ /* 0x000fce00020f0c07 */
[----:B------:R-:W-:Y:S05]  /*2670*/  @!P3 BRA `(.L_x_39) ;  /* 0x000000000004b947 */ /* 0x000fea0003800000 */
[----:B------:R1:W5:Y:S02]  /*2680*/  LDG.E.LTC128B.U16 R19, desc[UR36][R6.64+0x2] ;  /* 0x0000022406137981 */ /* 0x000364000c1e1520 */
.L_x_39:
[----:B------:R-:W-:Y:S05]  /*2690*/  BSYNC B1 ;  /* 0x0000000000017941 */ /* 0x000fea0003800000 */
.L_x_38:
[----:B------:R-:W-:Y:S01]  /*26a0*/  IMAD.WIDE.U32 R170, R166, R168, R170 ;  /* 0x000000a8a6aa7225 */ /* 0x000fe200078e00aa */
[----:B------:R-:W-:-:S03]  /*26b0*/  ISETP.GT.AND P2, PT, R3, 0x8, P2 ;  /* 0x000000080300780c */ /* 0x000fc60001744270 */
[----:B-----5:R-:W-:Y:S02]  /*26c0*/  IMAD.U32 R22, R19, 0x10000, RZ ;  /* 0x0001000013167824 */ /* 0x020fe400078e00ff */
[----:B------:R-:W-:Y:S01]  /*26d0*/  IMAD.IADD R167, R21, 0x1, R171 ;  /* 0x0000000115a77824 */ /* 0x000fe200078e02ab */
[----:B------:R-:W-:Y:S01]  /*26e0*/  IADD3 R21, P1, R164, R170, RZ ;  /* 0x000000aaa4157210 */ /* 0x000fe20007f3e0ff */
[----:B------:R-:W-:-:S04]  /*26f0*/  FMUL R22, R22, R155 ;  /* 0x0000009b16167220 */ /* 0x000fc80000400000 */
[----:B------:R-:W-:Y:S01]  /*2700*/  FFMA R22, R25, R154, R22 ;  /* 0x0000009a19167223 */ /* 0x000fe20000000016 */
[----:B------:R-:W-:Y:S01]  /*2710*/  IMAD.X R164, R167, 0x1, R165, P1 ;  /* 0x00000001a7a47824 */ /* 0x000fe200008e06a5 */
[----:B0-----:R-:W-:-:S03]  /*2720*/  LEA R24, P1, R21, R14, 0x1 ;  /* 0x0000000e15187211 */ /* 0x001fc600078208ff */
[----:B------:R-:W-:Y:S02]  /*2730*/  F2FP.BF16.F32.PACK_AB R22, RZ, R22 ;  /* 0x00000016ff16723e */ /* 0x000fe400000010ff */
[----:B------:R-:W-:-:S03]  /*2740*/  LEA.HI.X R25, R21, R15, R164, 0x1, P1 ;  /* 0x0000000f15197211 */ /* 0x000fc600008f0ca4 */
[----:B------:R0:W-:Y:S04]  /*2750*/  @P3 STG.E.U16 desc[UR36][R4.64+0x2], R22 ;  /* 0x0000021604003986 */ /* 0x0001e8000c101524 */
[----:B------:R-:W2:Y:S01]  /*2760*/  @P2 LDG.E.LTC128B.U16 R19, desc[UR36][R24.64] ;  /* 0x0000002418132981 */ /* 0x000ea2000c1e1520 */
[----:B------:R-:W-:Y:S01]  /*2770*/  IADD3 R8, P1, P3, R8, R170, R12 ;  /* 0x000000aa08087210 */ /* 0x000fe20007b3e00c */
[----:B------:R-:W-:Y:S01]  /*2780*/  BSSY B1, `(.L_x_40) ;  /* 0x0000011000017945 */ /* 0x000fe20003800000 */
[C---:B------:R-:W-:Y:S02]  /*2790*/  SHF.L.U64.HI R11, R10.reuse, 0x4, R11 ;  /* 0x000000040a0b7819 */ /* 0x040fe4000001020b */
[----:B------:R-:W-:Y:S02]  /*27a0*/  IADD3.X R9, R9, R167, R13, P1, P3 ;  /* 0x000000a709097210 */ /* 0x000fe40000fe640d */
[----:B------:R-:W-:-:S02]  /*27b0*/  LEA R10, P1, R10, R4, 0x4 ;  /* 0x000000040a0a7211 */ /* 0x000fc400078220ff */
[----:B------:R-:W-:Y:S01]  /*27c0*/  ISETP.GT.AND P0, PT, R3, 0x8, P0 ;  /* 0x000000080300780c */ /* 0x000fe20000704270 */
[----:B------:R-:W-:-:S04]  /*27d0*/  IMAD.WIDE.U32 R20, R2, R20, R8 ;  /* 0x0000001402147225 */ /* 0x000fc800078e0008 */
[----:B------:R-:W-:Y:S01]  /*27e0*/  IMAD.X R11, R11, 0x1, R5, P1 ;  /* 0x000000010b0b7824 */ /* 0x000fe200008e0605 */
[----:B------:R-:W-:Y:S01]  /*27f0*/  LEA R8, P3, R20, R14, 0x1 ;  /* 0x0000000e14087211 */ /* 0x000fe200078608ff */
[----:B------:R-:W-:-:S05]  /*2800*/  IMAD.IADD R2, R177, 0x1, R21 ;  /* 0x00000001b1027824 */ /* 0x000fca00078e0215 */
[----:B------:R-:W-:Y:S01]  /*2810*/  LEA.HI.X R9, R20, R15, R2, 0x1, P3 ;  /* 0x0000000f14097211 */ /* 0x000fe200018f0c02 */
[----:B--2---:R-:W-:-:S04]  /*2820*/  IMAD.U32 R12, R19, 0x10000, RZ ;  /* 0x00010000130c7824 */ /* 0x004fc800078e00ff */
[----:B------:R-:W-:-:S04]  /*2830*/  FMUL R13, R12, R155 ;  /* 0x0000009b0c0d7220 */ /* 0x000fc80000400000 */
[----:B------:R-:W-:-:S05]  /*2840*/  FFMA R13, R26, R154, R13 ;  /* 0x0000009a1a0d7223 */ /* 0x000fca000000000d */
[----:B------:R-:W-:-:S05]  /*2850*/  F2FP.BF16.F32.PACK_AB R13, RZ, R13 ;  /* 0x0000000dff0d723e */ /* 0x000fca00000010ff */
[----:B------:R0:W-:Y:S01]  /*2860*/  @P2 STG.E.U16 desc[UR36][R10.64], R13 ;  /* 0x0000000d0a002986 */ /* 0x0001e2000c101524 */
[----:B------:R-:W-:Y:S05]  /*2870*/  @!P0 BRA `(.L_x_41) ;  /* 0x0000000000048947 */ /* 0x000fea0003800000 */
[----:B------:R2:W5:Y:S02]  /*2880*/  LDG.E.LTC128B.U16 R19, desc[UR36][R8.64+0x2] ;  /* 0x0000022408137981 */ /* 0x000564000c1e1520 */
.L_x_41:
[----:B------:R-:W-:Y:S05]  /*2890*/  BSYNC B1 ;  /* 0x0000000000017941 */ /* 0x000fea0003800000 */
.L_x_40:
[----:B-----5:R-:W-:Y:S01]  /*28a0*/  IMAD.U32 R2, R19, 0x10000, RZ ;  /* 0x0001000013027824 */ /* 0x020fe200078e00ff */
[----:B------:R-:W-:Y:S01]  /*28b0*/  ISETP.GT.AND P1, PT, R0, 0x8, PT ;  /* 0x000000080000780c */ /* 0x000fe20003f24270 */
[----:B------:R-:W-:Y:S02]  /*28c0*/  BSSY B1, `(.L_x_42) ;  /* 0x0000008000017945 */ /* 0x000fe40003800000 */
[----:B------:R-:W-:Y:S01]  /*28d0*/  FMUL R2, R2, R155 ;  /* 0x0000009b02027220 */ /* 0x000fe20000400000 */
[----:B------:R-:W-:-:S03]  /*28e0*/  ISETP.GT.AND P2, PT, R3, RZ, P1 ;  /* 0x000000ff0300720c */ /* 0x000fc60000f44270 */
[----:B------:R-:W-:-:S05]  /*28f0*/  FFMA R2, R27, R154, R2 ;  /* 0x0000009a1b027223 */ /* 0x000fca0000000002 */
[----:B------:R-:W-:-:S05]  /*2900*/  F2FP.BF16.F32.PACK_AB R2, RZ, R2 ;  /* 0x00000002ff02723e */ /* 0x000fca00000010ff */
[----:B------:R3:W-:Y:S01]  /*2910*/  @P0 STG.E.U16 desc[UR36][R10.64+0x2], R2 ;  /* 0x000002020a000986 */ /* 0x0007e2000c101524 */
[----:B------:R-:W-:Y:S05]  /*2920*/  @!P2 BRA `(.L_x_43) ;  /* 0x000000000004a947 */ /* 0x000fea0003800000 */
[----:B------:R4:W5:Y:S02]  /*2930*/  LDG.E.LTC128B.U16 R19, desc[UR36][R6.64+0x10] ;  /* 0x0000102406137981 */ /* 0x000964000c1e1520 */
.L_x_43:
[----:B------:R-:W-:Y:S05]  /*2940*/  BSYNC B1 ;  /* 0x0000000000017941 */ /* 0x000fea0003800000 */
.L_x_42:
[----:B---3-5:R-:W-:Y:S01]  /*2950*/  IMAD.U32 R2, R19, 0x10000, RZ ;  /* 0x0001000013027824 */ /* 0x028fe200078e00ff */
[----:B------:R-:W-:Y:S01]  /*2960*/  ISETP.GT.AND P0, PT, R0, 0x9, PT ;  /* 0x000000090000780c */ /* 0x000fe20003f04270 */
[----:B------:R-:W-:Y:S02]  /*2970*/  BSSY B1, `(.L_x_44) ;  /* 0x0000008000017945 */ /* 0x000fe40003800000 */
[----:B0-----:R-:W-:Y:S01]  /*2980*/  FMUL R13, R2, R155 ;  /* 0x0000009b020d7220 */ /* 0x001fe20000400000 */
[----:B------:R-:W-:-:S03]  /*2990*/  ISETP.GT.AND P3, PT, R3, RZ, P0 ;  /* 0x000000ff0300720c */ /* 0x000fc60000764270 */
[----:B------:R-:W-:-:S05]  /*29a0*/  FFMA R13, R28, R154, R13 ;  /* 0x0000009a1c0d7223 */ /* 0x000fca000000000d */
[----:B------:R-:W-:-:S05]  /*29b0*/  F2FP.BF16.F32.PACK_AB R13, RZ, R13 ;  /* 0x0000000dff0d723e */ /* 0x000fca00000010ff */
[----:B------:R0:W-:Y:S01]  /*29c0*/  @P2 STG.E.U16 desc[UR36][R4.64+0x10], R13 ;  /* 0x0000100d04002986 */ /* 0x0001e2000c101524 */
[----:B------:R-:W-:Y:S05]  /*29d0*/  @!P3 BRA `(.L_x_45) ;  /* 0x000000000004b947 */ /* 0x000fea0003800000 */
[----:B------:R3:W5:Y:S02]  /*29e0*/  LDG.E.LTC128B.U16 R19, desc[UR36][R6.64+0x12] ;  /* 0x0000122406137981 */ /* 0x000764000c1e1520 */
.L_x_45:
[----:B------:R-:W-:Y:S05]  /*29f0*/  BSYNC B1 ;  /* 0x0000000000017941 */ /* 0x000fea0003800000 */
.L_x_44:
[----:B-----5:R-:W-:Y:S01]  /*2a00*/  IMAD.U32 R2, R19, 0x10000, RZ ;  /* 0x0001000013027824 */ /* 0x020fe200078e00ff */
[----:B------:R-:W-:Y:S01]  /*2a10*/  ISETP.GT.AND P1, PT, R3, 0x8, P1 ;  /* 0x000000080300780c */ /* 0x000fe20000f24270 */
[----:B------:R-:W-:Y:S02]  /*2a20*/  BSSY B1, `(.L_x_46) ;  /* 0x0000007000017945 */ /* 0x000fe40003800000 */
[----:B------:R-:W-:-:S04]  /*2a30*/  FMUL R2, R2, R155 ;  /* 0x0000009b02027220 */ /* 0x000fc80000400000 */
[----:B------:R-:W-:-:S05]  /*2a40*/  FFMA R2, R29, R154, R2 ;  /* 0x0000009a1d027223 */ /* 0x000fca0000000002 */
[----:B------:R-:W-:-:S05]  /*2a50*/  F2FP.BF16.F32.PACK_AB R2, RZ, R2 ;  /* 0x00000002ff02723e */ /* 0x000fca00000010ff */
[----:B------:R0:W-:Y:S01]  /*2a60*/  @P3 STG.E.U16 desc[UR36][R4.64+0x12], R2 ;  /* 0x0000120204003986 */ /* 0x0001e2000c101524 */
[----:B------:R-:W-:Y:S05]  /*2a70*/  @!P1 BRA `(.L_x_47) ;  /* 0x0000000000049947 */ /* 0x000fea0003800000 */
[----:B------:R0:W5:Y:S02]  /*2a80*/  LDG.E.LTC128B.U16 R19, desc[UR36][R8.64+0x10] ;  /* 0x0000102408137981 */ /* 0x000164000c1e1520 */
.L_x_47:
[----:B------:R-:W-:Y:S05]  /*2a90*/  BSYNC B1 ;  /* 0x0000000000017941 */ /* 0x000fea0003800000 */
.L_x_46:
[----:B0----5:R-:W-:Y:S01]  /*2aa0*/  IMAD.U32 R2, R19, 0x10000, RZ ;  /* 0x0001000013027824 */ /* 0x021fe200078e00ff */
        /* <DEDUP_REMOVED lines=8> */
.L_x_49:
[----:B------:R-:W-:Y:S05]  /*2b30*/  BSYNC B1 ;  /* 0x0000000000017941 */ /* 0x000fea0003800000 */
.L_x_48:
        /* <DEDUP_REMOVED lines=10> */
.L_x_51:
[----:B------:R-:W-:Y:S05]  /*2be0*/  BSYNC B1 ;  /* 0x0000000000017941 */ /* 0x000fea0003800000 */
.L_x_50:
[----:B0----5:R-:W-:Y:S01]  /*2bf0*/  IMAD.U32 R2, R19, 0x10000, RZ ;  /* 0x0001000013027824 */ /* 0x021fe200078e00ff */
        /* <DEDUP_REMOVED lines=9> */
.L_x_53:
[----:B------:R-:W-:Y:S05]  /*2c90*/  BSYNC B1 ;  /* 0x0000000000017941 */ /* 0x000fea0003800000 */
.L_x_52:
        /* <DEDUP_REMOVED lines=9> */
.L_x_55:
[----:B------:R-:W-:Y:S05]  /*2d30*/  BSYNC B1 ;  /* 0x0000000000017941 */ /* 0x000fea0003800000 */
.L_x_54:
        /* <DEDUP_REMOVED lines=9> */
.L_x_57:
[----:B------:R-:W-:Y:S05]  /*2dd0*/  BSYNC B1 ;  /* 0x0000000000017941 */ /* 0x000fea0003800000 */
.L_x_56:
        /* <DEDUP_REMOVED lines=10> */
.L_x_59:
[----:B------:R-:W-:Y:S05]  /*2e80*/  BSYNC B1 ;  /* 0x0000000000017941 */ /* 0x000fea0003800000 */
.L_x_58:
        /* <DEDUP_REMOVED lines=10> */
.L_x_61:
[----:B------:R-:W-:Y:S05]  /*2f30*/  BSYNC B1 ;  /* 0x0000000000017941 */ /* 0x000fea0003800000 */
.L_x_60:
        /* <DEDUP_REMOVED lines=9> */
.L_x_63:
[----:B------:R-:W-:Y:S05]  /*2fd0*/  BSYNC B1 ;  /* 0x0000000000017941 */ /* 0x000fea0003800000 */
.L_x_62:
        /* <DEDUP_REMOVED lines=9> */
.L_x_65:
[----:B------:R-:W-:Y:S05]  /*3070*/  BSYNC B1 ;  /* 0x0000000000017941 */ /* 0x000fea0003800000 */
.L_x_64:
        /* <DEDUP_REMOVED lines=10> */
.L_x_67:
[----:B------:R-:W-:Y:S05]  /*3120*/  BSYNC B1 ;  /* 0x0000000000017941 */ /* 0x000fea0003800000 */
.L_x_66:
        /* <DEDUP_REMOVED lines=10> */
.L_x_69:
[----:B------:R-:W-:Y:S05]  /*31d0*/  BSYNC B1 ;  /* 0x0000000000017941 */ /* 0x000fea0003800000 */
.L_x_68:
        /* <DEDUP_REMOVED lines=9> */
.L_x_71:
[----:B------:R-:W-:Y:S05]  /*3270*/  BSYNC B1 ;  /* 0x0000000000017941 */ /* 0x000fea0003800000 */
.L_x_70:
        /* <DEDUP_REMOVED lines=9> */
.L_x_73:
[----:B------:R-:W-:Y:S05]  /*3310*/  BSYNC B1 ;  /* 0x0000000000017941 */ /* 0x000fea0003800000 */
.L_x_72:
        /* <DEDUP_REMOVED lines=10> */
.L_x_75:
[----:B------:R-:W-:Y:S05]  /*33c0*/  BSYNC B1 ;  /* 0x0000000000017941 */ /* 0x000fea0003800000 */
.L_x_74:
        /* <DEDUP_REMOVED lines=10> */
.L_x_77:
[----:B------:R-:W-:Y:S05]  /*3470*/  BSYNC B1 ;  /* 0x0000000000017941 */ /* 0x000fea0003800000 */
.L_x_76:
        /* <DEDUP_REMOVED lines=9> */
.L_x_79:
[----:B------:R-:W-:Y:S05]  /*3510*/  BSYNC B1 ;  /* 0x0000000000017941 */ /* 0x000fea0003800000 */
.L_x_78:
        /* <DEDUP_REMOVED lines=9> */
.L_x_81:
[----:B------:R-:W-:Y:S05]  /*35b0*/  BSYNC B1 ;  /* 0x0000000000017941 */ /* 0x000fea0003800000 */
.L_x_80:
        /* <DEDUP_REMOVED lines=10> */
.L_x_83:
[----:B------:R-:W-:Y:S05]  /*3660*/  BSYNC B1 ;  /* 0x0000000000017941 */ /* 0x000fea0003800000 */
.L_x_82:
        /* <DEDUP_REMOVED lines=10> */
.L_x_85:
[----:B------:R-:W-:Y:S05]  /*3710*/  BSYNC B1 ;  /* 0x0000000000017941 */ /* 0x000fea0003800000 */
.L_x_84:
        /* <DEDUP_REMOVED lines=9> */
.L_x_87:
[----:B------:R-:W-:Y:S05]  /*37b0*/  BSYNC B1 ;  /* 0x0000000000017941 */ /* 0x000fea0003800000 */
.L_x_86:
        /* <DEDUP_REMOVED lines=9> */
.L_x_89:
[----:B------:R-:W-:Y:S05]  /*3850*/  BSYNC B1 ;  /* 0x0000000000017941 */ /* 0x000fea0003800000 */
.L_x_88:
        /* <DEDUP_REMOVED lines=10> */
.L_x_91:
[----:B------:R-:W-:Y:S05]  /*3900*/  BSYNC B1 ;  /* 0x0000000000017941 */ /* 0x000fea0003800000 */
.L_x_90:
        /* <DEDUP_REMOVED lines=10> */
.L_x_93:
[----:B------:R-:W-:Y:S05]  /*39b0*/  BSYNC B1 ;  /* 0x0000000000017941 */ /* 0x000fea0003800000 */
.L_x_92:
        /* <DEDUP_REMOVED lines=9> */
.L_x_95:
[----:B------:R-:W-:Y:S05]  /*3a50*/  BSYNC B1 ;  /* 0x0000000000017941 */ /* 0x000fea0003800000 */
.L_x_94:
        /* <DEDUP_REMOVED lines=9> */
.L_x_97:
[----:B------:R-:W-:Y:S05]  /*3af0*/  BSYNC B1 ;  /* 0x0000000000017941 */ /* 0x000fea0003800000 */
.L_x_96:
        /* <DEDUP_REMOVED lines=10> */
.L_x_99:
[----:B------:R-:W-:Y:S05]  /*3ba0*/  BSYNC B1 ;  /* 0x0000000000017941 */ /* 0x000fea0003800000 */
.L_x_98:
        /* <DEDUP_REMOVED lines=10> */
.L_x_101:
[----:B------:R-:W-:Y:S05]  /*3c50*/  BSYNC B1 ;  /* 0x0000000000017941 */ /* 0x000fea0003800000 */
.L_x_100:
        /* <DEDUP_REMOVED lines=9> */
.L_x_103:
[----:B------:R-:W-:Y:S05]  /*3cf0*/  BSYNC B1 ;  /* 0x0000000000017941 */ /* 0x000fea0003800000 */
.L_x_102:
        /* <DEDUP_REMOVED lines=9> */
.L_x_105:
[----:B------:R-:W-:Y:S05]  /*3d90*/  BSYNC B1 ;  /* 0x0000000000017941 */ /* 0x000fea0003800000 */
.L_x_104:
        /* <DEDUP_REMOVED lines=10> */
.L_x_107:
[----:B------:R-:W-:Y:S05]  /*3e40*/  BSYNC B1 ;  /* 0x0000000000017941 */ /* 0x000fea0003800000 */
.L_x_106:
        /* <DEDUP_REMOVED lines=10> */
.L_x_109:
[----:B------:R-:W-:Y:S05]  /*3ef0*/  BSYNC B1 ;  /* 0x0000000000017941 */ /* 0x000fea0003800000 */
.L_x_108:
        /* <DEDUP_REMOVED lines=9> */
.L_x_111:
[----:B------:R-:W-:Y:S05]  /*3f90*/  BSYNC B1 ;  /* 0x0000000000017941 */ /* 0x000fea0003800000 */
.L_x_110:
        /* <DEDUP_REMOVED lines=9> */
.L_x_113:
[----:B------:R-:W-:Y:S05]  /*4030*/  BSYNC B1 ;  /* 0x0000000000017941 */ /* 0x000fea0003800000 */
.L_x_112:
        /* <DEDUP_REMOVED lines=10> */
.L_x_115:
[----:B------:R-:W-:Y:S05]  /*40e0*/  BSYNC B1 ;  /* 0x0000000000017941 */ /* 0x000fea0003800000 */
.L_x_114:
        /* <DEDUP_REMOVED lines=10> */
.L_x_117:
[----:B------:R-:W-:Y:S05]  /*4190*/  BSYNC B1 ;  /* 0x0000000000017941 */ /* 0x000fea0003800000 */
.L_x_116:
        /* <DEDUP_REMOVED lines=9> */
.L_x_119:
[----:B------:R-:W-:Y:S05]  /*4230*/  BSYNC B1 ;  /* 0x0000000000017941 */ /* 0x000fea0003800000 */
.L_x_118:
        /* <DEDUP_REMOVED lines=9> */
.L_x_121:
[----:B------:R-:W-:Y:S05]  /*42d0*/  BSYNC B1 ;  /* 0x0000000000017941 */ /* 0x000fea0003800000 */
.L_x_120:
        /* <DEDUP_REMOVED lines=10> */
.L_x_123:
[----:B------:R-:W-:Y:S05]  /*4380*/  BSYNC B1 ;  /* 0x0000000000017941 */ /* 0x000fea0003800000 */
.L_x_122:
        /* <DEDUP_REMOVED lines=10> */
.L_x_125:
[----:B------:R-:W-:Y:S05]  /*4430*/  BSYNC B1 ;  /* 0x0000000000017941 */ /* 0x000fea0003800000 */
.L_x_124:
        /* <DEDUP_REMOVED lines=9> */
.L_x_127:
[----:B------:R-:W-:Y:S05]  /*44d0*/  BSYNC B1 ;  /* 0x0000000000017941 */ /* 0x000fea0003800000 */
.L_x_126:
        /* <DEDUP_REMOVED lines=9> */
.L_x_129:
[----:B------:R-:W-:Y:S05]  /*4570*/  BSYNC B1 ;  /* 0x0000000000017941 */ /* 0x000fea0003800000 */
.L_x_128:
        /* <DEDUP_REMOVED lines=10> */
.L_x_131:
[----:B------:R-:W-:Y:S05]  /*4620*/  BSYNC B1 ;  /* 0x0000000000017941 */ /* 0x000fea0003800000 */
.L_x_130:
        /* <DEDUP_REMOVED lines=10> */
.L_x_133:
[----:B------:R-:W-:Y:S05]  /*46d0*/  BSYNC B1 ;  /* 0x0000000000017941 */ /* 0x000fea0003800000 */
.L_x_132:
        /* <DEDUP_REMOVED lines=9> */
.L_x_135:
[----:B------:R-:W-:Y:S05]  /*4770*/  BSYNC B1 ;  /* 0x0000000000017941 */ /* 0x000fea0003800000 */
.L_x_134:
        /* <DEDUP_REMOVED lines=9> */
.L_x_137:
[----:B------:R-:W-:Y:S05]  /*4810*/  BSYNC B1 ;  /* 0x0000000000017941 */ /* 0x000fea0003800000 */
.L_x_136:
        /* <DEDUP_REMOVED lines=10> */
.L_x_139:
[----:B------:R-:W-:Y:S05]  /*48c0*/  BSYNC B1 ;  /* 0x0000000000017941 */ /* 0x000fea0003800000 */
.L_x_138:
        /* <DEDUP_REMOVED lines=10> */
.L_x_141:
[----:B------:R-:W-:Y:S05]  /*4970*/  BSYNC B1 ;  /* 0x0000000000017941 */ /* 0x000fea0003800000 */
.L_x_140:
        /* <DEDUP_REMOVED lines=9> */
.L_x_143:
[----:B------:R-:W-:Y:S05]  /*4a10*/  BSYNC B1 ;  /* 0x0000000000017941 */ /* 0x000fea0003800000 */
.L_x_142:
        /* <DEDUP_REMOVED lines=9> */
.L_x_145:
[----:B------:R-:W-:Y:S05]  /*4ab0*/  BSYNC B1 ;  /* 0x0000000000017941 */ /* 0x000fea0003800000 */
.L_x_144:
        /* <DEDUP_REMOVED lines=10> */
.L_x_147:
[----:B------:R-:W-:Y:S05]  /*4b60*/  BSYNC B1 ;  /* 0x0000000000017941 */ /* 0x000fea0003800000 */
.L_x_146:
        /* <DEDUP_REMOVED lines=10> */
.L_x_149:
[----:B------:R-:W-:Y:S05]  /*4c10*/  BSYNC B1 ;  /* 0x0000000000017941 */ /* 0x000fea0003800000 */
.L_x_148:
        /* <DEDUP_REMOVED lines=9> */
.L_x_151:
[----:B------:R-:W-:Y:S05]  /*4cb0*/  BSYNC B1 ;  /* 0x0000000000017941 */ /* 0x000fea0003800000 */
.L_x_150:
        /* <DEDUP_REMOVED lines=9> */
.L_x_153:
[----:B------:R-:W-:Y:S05]  /*4d50*/  BSYNC B1 ;  /* 0x0000000000017941 */ /* 0x000fea0003800000 */
.L_x_152:
        /* <DEDUP_REMOVED lines=10> */
.L_x_155:
[----:B------:R-:W-:Y:S05]  /*4e00*/  BSYNC B1 ;  /* 0x0000000000017941 */ /* 0x000fea0003800000 */
.L_x_154:
        /* <DEDUP_REMOVED lines=10> */
.L_x_157:
[----:B------:R-:W-:Y:S05]  /*4eb0*/  BSYNC B1 ;  /* 0x0000000000017941 */ /* 0x000fea0003800000 */
.L_x_156:
        /* <DEDUP_REMOVED lines=9> */
.L_x_159:
[----:B------:R-:W-:Y:S05]  /*4f50*/  BSYNC B1 ;  /* 0x0000000000017941 */ /* 0x000fea0003800000 */
.L_x_158:
        /* <DEDUP_REMOVED lines=9> */
.L_x_161:
[----:B------:R-:W-:Y:S05]  /*4ff0*/  BSYNC B1 ;  /* 0x0000000000017941 */ /* 0x000fea0003800000 */
.L_x_160:
        /* <DEDUP_REMOVED lines=10> */
.L_x_163:
[----:B------:R-:W-:Y:S05]  /*50a0*/  BSYNC B1 ;  /* 0x0000000000017941 */ /* 0x000fea0003800000 */
.L_x_162:
        /* <DEDUP_REMOVED lines=10> */
.L_x_165:
[----:B------:R-:W-:Y:S05]  /*5150*/  BSYNC B1 ;  /* 0x0000000000017941 */ /* 0x000fea0003800000 */
.L_x_164:
        /* <DEDUP_REMOVED lines=9> */
.L_x_167:
[----:B------:R-:W-:Y:S05]  /*51f0*/  BSYNC B1 ;  /* 0x0000000000017941 */ /* 0x000fea0003800000 */
.L_x_166:
        /* <DEDUP_REMOVED lines=9> */
.L_x_169:
[----:B------:R-:W-:Y:S05]  /*5290*/  BSYNC B1 ;  /* 0x0000000000017941 */ /* 0x000fea0003800000 */
.L_x_168:
        /* <DEDUP_REMOVED lines=10> */
.L_x_171:
[----:B------:R-:W-:Y:S05]  /*5340*/  BSYNC B1 ;  /* 0x0000000000017941 */ /* 0x000fea0003800000 */
.L_x_170:
        /* <DEDUP_REMOVED lines=10> */
.L_x_173:
[----:B------:R-:W-:Y:S05]  /*53f0*/  BSYNC B1 ;  /* 0x0000000000017941 */ /* 0x000fea0003800000 */
.L_x_172:
        /* <DEDUP_REMOVED lines=9> */
.L_x_175:
[----:B------:R-:W-:Y:S05]  /*5490*/  BSYNC B1 ;  /* 0x0000000000017941 */ /* 0x000fea0003800000 */
.L_x_174:
        /* <DEDUP_REMOVED lines=9> */
.L_x_177:
[----:B------:R-:W-:Y:S05]  /*5530*/  BSYNC B1 ;  /* 0x0000000000017941 */ /* 0x000fea0003800000 */
.L_x_176:
        /* <DEDUP_REMOVED lines=10> */
.L_x_179:
[----:B------:R-:W-:Y:S05]  /*55e0*/  BSYNC B1 ;  /* 0x0000000000017941 */ /* 0x000fea0003800000 */
.L_x_178:
        /* <DEDUP_REMOVED lines=10> */
.L_x_181:
[----:B------:R-:W-:Y:S05]  /*5690*/  BSYNC B1 ;  /* 0x0000000000017941 */ /* 0x000fea0003800000 */
.L_x_180:
        /* <DEDUP_REMOVED lines=9> */
.L_x_183:
[----:B------:R-:W-:Y:S05]  /*5730*/  BSYNC B1 ;  /* 0x0000000000017941 */ /* 0x000fea0003800000 */
.L_x_182:
        /* <DEDUP_REMOVED lines=9> */
.L_x_185:
[----:B------:R-:W-:Y:S05]  /*57d0*/  BSYNC B1 ;  /* 0x0000000000017941 */ /* 0x000fea0003800000 */
.L_x_184:
        /* <DEDUP_REMOVED lines=10> */
.L_x_187:
[----:B------:R-:W-:Y:S05]  /*5880*/  BSYNC B1 ;  /* 0x0000000000017941 */ /* 0x000fea0003800000 */
.L_x_186:
        /* <DEDUP_REMOVED lines=10> */
.L_x_189:
[----:B------:R-:W-:Y:S05]  /*5930*/  BSYNC B1 ;  /* 0x0000000000017941 */ /* 0x000fea0003800000 */
.L_x_188:
        /* <DEDUP_REMOVED lines=9> */
.L_x_191:
[----:B------:R-:W-:Y:S05]  /*59d0*/  BSYNC B1 ;  /* 0x0000000000017941 */ /* 0x000fea0003800000 */
.L_x_190:
        /* <DEDUP_REMOVED lines=9> */
.L_x_193:
[----:B------:R-:W-:Y:S05]  /*5a70*/  BSYNC B1 ;  /* 0x0000000000017941 */ /* 0x000fea0003800000 */
.L_x_192:
        /* <DEDUP_REMOVED lines=10> */
.L_x_195:
[----:B------:R-:W-:Y:S05]  /*5b20*/  BSYNC B1 ;  /* 0x0000000000017941 */ /* 0x000fea0003800000 */
.L_x_194:
        /* <DEDUP_REMOVED lines=10> */
.L_x_197:
[----:B------:R-:W-:Y:S05]  /*5bd0*/  BSYNC B1 ;  /* 0x0000000000017941 */ /* 0x000fea0003800000 */
.L_x_196:
        /* <DEDUP_REMOVED lines=9> */
.L_x_199:
[----:B------:R-:W-:Y:S05]  /*5c70*/  BSYNC B1 ;  /* 0x0000000000017941 */ /* 0x000fea0003800000 */
.L_x_198:
        /* <DEDUP_REMOVED lines=9> */
.L_x_201:
[----:B------:R-:W-:Y:S05]  /*5d10*/  BSYNC B1 ;  /* 0x0000000000017941 */ /* 0x000fea0003800000 */
.L_x_200:
        /* <DEDUP_REMOVED lines=10> */
.L_x_203:
[----:B------:R-:W-:Y:S05]  /*5dc0*/  BSYNC B1 ;  /* 0x0000000000017941 */ /* 0x000fea0003800000 */
.L_x_202:
        /* <DEDUP_REMOVED lines=10> */
.L_x_205:
[----:B------:R-:W-:Y:S05]  /*5e70*/  BSYNC B1 ;  /* 0x0000000000017941 */ /* 0x000fea0003800000 */
.L_x_204:
        /* <DEDUP_REMOVED lines=9> */
.L_x_207:
[----:B------:R-:W-:Y:S05]  /*5f10*/  BSYNC B1 ;  /* 0x0000000000017941 */ /* 0x000fea0003800000 */
.L_x_206:
        /* <DEDUP_REMOVED lines=9> */
.L_x_209:
[----:B------:R-:W-:Y:S05]  /*5fb0*/  BSYNC B1 ;  /* 0x0000000000017941 */ /* 0x000fea0003800000 */
.L_x_208:
        /* <DEDUP_REMOVED lines=10> */
.L_x_211:
[----:B------:R-:W-:Y:S05]  /*6060*/  BSYNC B1 ;  /* 0x0000000000017941 */ /* 0x000fea0003800000 */
.L_x_210:
        /* <DEDUP_REMOVED lines=10> */
.L_x_213:
[----:B------:R-:W-:Y:S05]  /*6110*/  BSYNC B1 ;  /* 0x0000000000017941 */ /* 0x000fea0003800000 */
.L_x_212:
        /* <DEDUP_REMOVED lines=9> */
.L_x_215:
[----:B------:R-:W-:Y:S05]  /*61b0*/  BSYNC B1 ;  /* 0x0000000000017941 */ /* 0x000fea0003800000 */
.L_x_214:
        /* <DEDUP_REMOVED lines=9> */
.L_x_217:
[----:B------:R-:W-:Y:S05]  /*6250*/  BSYNC B1 ;  /* 0x0000000000017941 */ /* 0x000fea0003800000 */
.L_x_216:
        /* <DEDUP_REMOVED lines=10> */
.L_x_219:
[----:B------:R-:W-:Y:S05]  /*6300*/  BSYNC B1 ;  /* 0x0000000000017941 */ /* 0x000fea0003800000 */
.L_x_218:
        /* <DEDUP_REMOVED lines=10> */
.L_x_221:
[----:B------:R-:W-:Y:S05]  /*63b0*/  BSYNC B1 ;  /* 0x0000000000017941 */ /* 0x000fea0003800000 */
.L_x_220:
        /* <DEDUP_REMOVED lines=9> */
.L_x_223:
[----:B------:R-:W-:Y:S05]  /*6450*/  BSYNC B1 ;  /* 0x0000000000017941 */ /* 0x000fea0003800000 */
.L_x_222:
        /* <DEDUP_REMOVED lines=9> */
.L_x_225:
[----:B------:R-:W-:Y:S05]  /*64f0*/  BSYNC B1 ;  /* 0x0000000000017941 */ /* 0x000fea0003800000 */
.L_x_224:
        /* <DEDUP_REMOVED lines=10> */
.L_x_227:
[----:B------:R-:W-:Y:S05]  /*65a0*/  BSYNC B1 ;  /* 0x0000000000017941 */ /* 0x000fea0003800000 */
.L_x_226:
        /* <DEDUP_REMOVED lines=10> */
.L_x_229:
[----:B------:R-:W-:Y:S05]  /*6650*/  BSYNC B1 ;  /* 0x0000000000017941 */ /* 0x000fea0003800000 */
.L_x_228:
        /* <DEDUP_REMOVED lines=9> */
.L_x_231:
[----:B------:R-:W-:Y:S05]  /*66f0*/  BSYNC B1 ;  /* 0x0000000000017941 */ /* 0x000fea0003800000 */
.L_x_230:
        /* <DEDUP_REMOVED lines=9> */
.L_x_233:
[----:B------:R-:W-:Y:S05]  /*6790*/  BSYNC B1 ;  /* 0x0000000000017941 */ /* 0x000fea0003800000 */
.L_x_232:
        /* <DEDUP_REMOVED lines=10> */
.L_x_235:
[----:B------:R-:W-:Y:S05]  /*6840*/  BSYNC B1 ;  /* 0x0000000000017941 */ /* 0x000fea0003800000 */
.L_x_234:
        /* <DEDUP_REMOVED lines=10> */
.L_x_237:
[----:B------:R-:W-:Y:S05]  /*68f0*/  BSYNC B1 ;  /* 0x0000000000017941 */ /* 0x000fea0003800000 */
.L_x_236:
        /* <DEDUP_REMOVED lines=9> */
.L_x_239:
[----:B------:R-:W-:Y:S05]  /*6990*/  BSYNC B1 ;  /* 0x0000000000017941 */ /* 0x000fea0003800000 */
.L_x_238:
        /* <DEDUP_REMOVED lines=9> */
.L_x_241:
[----:B------:R-:W-:Y:S05]  /*6a30*/  BSYNC B1 ;  /* 0x0000000000017941 */ /* 0x000fea0003800000 */
.L_x_240:
        /* <DEDUP_REMOVED lines=10> */
.L_x_243:
[----:B------:R-:W-:Y:S05]  /*6ae0*/  BSYNC B1 ;  /* 0x0000000000017941 */ /* 0x000fea0003800000 */
.L_x_242:
        /* <DEDUP_REMOVED lines=10> */
.L_x_245:
[----:B------:R-:W-:Y:S05]  /*6b90*/  BSYNC B1 ;  /* 0x0000000000017941 */ /* 0x000fea0003800000 */
.L_x_244:
        /* <DEDUP_REMOVED lines=9> */
.L_x_247:
[----:B------:R-:W-:Y:S05]  /*6c30*/  BSYNC B1 ;  /* 0x0000000000017941 */ /* 0x000fea0003800000 */
.L_x_246:
        /* <DEDUP_REMOVED lines=9> */
.L_x_249:
[----:B------:R-:W-:Y:S05]  /*6cd0*/  BSYNC B1 ;  /* 0x0000000000017941 */ /* 0x000fea0003800000 */
.L_x_248:
        /* <DEDUP_REMOVED lines=10> */
.L_x_251:
[----:B------:R-:W-:Y:S05]  /*6d80*/  BSYNC B1 ;  /* 0x0000000000017941 */ /* 0x000fea0003800000 */
.L_x_250:
        /* <DEDUP_REMOVED lines=10> */
.L_x_253:
[----:B------:R-:W-:Y:S05]  /*6e30*/  BSYNC B1 ;  /* 0x0000000000017941 */ /* 0x000fea0003800000 */
.L_x_252:
        /* <DEDUP_REMOVED lines=9> */
.L_x_255:
[----:B------:R-:W-:Y:S05]  /*6ed0*/  BSYNC B1 ;  /* 0x0000000000017941 */ /* 0x000fea0003800000 */
.L_x_254:
        /* <DEDUP_REMOVED lines=9> */
.L_x_257:
[----:B------:R-:W-:Y:S05]  /*6f70*/  BSYNC B1 ;  /* 0x0000000000017941 */ /* 0x000fea0003800000 */
.L_x_256:
        /* <DEDUP_REMOVED lines=10> */
.L_x_259:
[----:B------:R-:W-:Y:S05]  /*7020*/  BSYNC B1 ;  /* 0x0000000000017941 */ /* 0x000fea0003800000 */
.L_x_258:
        /* <DEDUP_REMOVED lines=10> */
.L_x_261:
[----:B------:R-:W-:Y:S05]  /*70d0*/  BSYNC B1 ;  /* 0x0000000000017941 */ /* 0x000fea0003800000 */
.L_x_260:
        /* <DEDUP_REMOVED lines=9> */
.L_x_263:
[----:B------:R-:W-:Y:S05]  /*7170*/  BSYNC B1 ;  /* 0x0000000000017941 */ /* 0x000fea0003800000 */
.L_x_262:
        /* <DEDUP_REMOVED lines=9> */
.L_x_265:
[----:B------:R-:W-:Y:S05]  /*7210*/  BSYNC B1 ;  /* 0x0000000000017941 */ /* 0x000fea0003800000 */
.L_x_264:
        /* <DEDUP_REMOVED lines=10> */
.L_x_267:
[----:B------:R-:W-:Y:S05]  /*72c0*/  BSYNC B1 ;  /* 0x0000000000017941 */ /* 0x000fea0003800000 */
.L_x_266:
        /* <DEDUP_REMOVED lines=10> */
.L_x_269:
[----:B------:R-:W-:Y:S05]  /*7370*/  BSYNC B1 ;  /* 0x0000000000017941 */ /* 0x000fea0003800000 */
.L_x_268:
        /* <DEDUP_REMOVED lines=9> */
.L_x_271:
[----:B------:R-:W-:Y:S05]  /*7410*/  BSYNC B1 ;  /* 0x0000000000017941 */ /* 0x000fea0003800000 */
.L_x_270:
        /* <DEDUP_REMOVED lines=9> */
.L_x_273:
[----:B------:R-:W-:Y:S05]  /*74b0*/  BSYNC B1 ;  /* 0x0000000000017941 */ /* 0x000fea0003800000 */
.L_x_272:
        /* <DEDUP_REMOVED lines=10> */
.L_x_275:
[----:B------:R-:W-:Y:S05]  /*7560*/  BSYNC B1 ;  /* 0x0000000000017941 */ /* 0x000fea0003800000 */
.L_x_274:
        /* <DEDUP_REMOVED lines=10> */
.L_x_277:
[----:B------:R-:W-:Y:S05]  /*7610*/  BSYNC B1 ;  /* 0x0000000000017941 */ /* 0x000fea0003800000 */
.L_x_276:
        /* <DEDUP_REMOVED lines=9> */
.L_x_279:
[----:B------:R-:W-:Y:S05]  /*76b0*/  BSYNC B1 ;  /* 0x0000000000017941 */ /* 0x000fea0003800000 */
.L_x_278:
        /* <DEDUP_REMOVED lines=9> */
.L_x_281:
[----:B------:R-:W-:Y:S05]  /*7750*/  BSYNC B1 ;  /* 0x0000000000017941 */ /* 0x000fea0003800000 */
.L_x_280:
        /* <DEDUP_REMOVED lines=10> */
.L_x_283:
[----:B------:R-:W-:Y:S05]  /*7800*/  BSYNC B1 ;  /* 0x0000000000017941 */ /* 0x000fea0003800000 */
.L_x_282:
        /* <DEDUP_REMOVED lines=10> */
.L_x_285:
[----:B------:R-:W-:Y:S05]  /*78b0*/  BSYNC B1 ;  /* 0x0000000000017941 */ /* 0x000fea0003800000 */
.L_x_284:
        /* <DEDUP_REMOVED lines=9> */
.L_x_287:
[----:B------:R-:W-:Y:S05]  /*7950*/  BSYNC B1 ;  /* 0x0000000000017941 */ /* 0x000fea0003800000 */
.L_x_286:
[----:B0----5:R-:W-:Y:S01]  /*7960*/  IMAD.U32 R0, R19, 0x10000, RZ ;  /* 0x0001000013007824 */ /* 0x021fe200078e00ff */
[----:B------:R-:W-:Y:S01]  /*7970*/  ISETP.GT.AND P0, PT, R3, 0x8, P0 ;  /* 0x000000080300780c */ /* 0x000fe20000704270 */
[----:B------:R-:W-:Y:S01]  /*7980*/  @P1 IMAD.MOV.U32 R4, RZ, RZ, R10 ;  /* 0x000000ffff041224 */ /* 0x000fe200078e000a */
[----:B------:R-:W-:Y:S01]  /*7990*/  BSSY B1, `(.L_x_288) ;  /* 0x0000009000017945 */ /* 0x000fe20003800000 */
[----:B------:R-:W-:-:S04]  /*79a0*/  FMUL R5, R0, R155 ;  /* 0x0000009b00057220 */ /* 0x000fc80000400000 */
[----:B------:R-:W-:-:S05]  /*79b0*/  FFMA R5, R150, R154, R5 ;  /* 0x0000009a96057223 */ /* 0x000fca0000000005 */
[----:B------:R-:W-:-:S04]  /*79c0*/  F2FP.BF16.F32.PACK_AB R5, RZ, R5 ;  /* 0x00000005ff05723e */ /* 0x000fc800000010ff */
[----:B------:R-:W-:Y:S01]  /*79d0*/  PRMT R2, R5, 0x7610, R2 ;  /* 0x0000761005027816 */ /* 0x000fe20000000002 */
[----:B------:R-:W-:-:S05]  /*79e0*/  @P1 IMAD.MOV.U32 R5, RZ, RZ, R11 ;  /* 0x000000ffff051224 */ /* 0x000fca00078e000b */
[----:B------:R0:W-:Y:S01]  /*79f0*/  @P1 STG.E.U16 desc[UR36][R4.64+0x1f0], R2 ;  /* 0x0001f00204001986 */ /* 0x0001e2000c101524 */
[----:B------:R-:W-:Y:S05]  /*7a00*/  @!P0 BRA `(.L_x_289) ;  /* 0x0000000000048947 */ /* 0x000fea0003800000 */
[----:B------:R0:W5:Y:S02]  /*7a10*/  LDG.E.LTC128B.U16 R19, desc[UR36][R8.64+0x1f2] ;  /* 0x0001f22408137981 */ /* 0x000164000c1e1520 */
.L_x_289:
[----:B------:R-:W-:Y:S05]  /*7a20*/  BSYNC B1 ;  /* 0x0000000000017941 */ /* 0x000fea0003800000 */
.L_x_288:
[----:B------:R-:W-:Y:S05]  /*7a30*/  @!P0 BRA `(.L_x_290) ;  /* 0x0000002400488947 */ /* 0x000fea0003800000 */
[----:B-----5:R-:W-:-:S04]  /*7a40*/  IMAD.U32 R0, R19, 0x10000, RZ ;  /* 0x0001000013007824 */ /* 0x020fc800078e00ff */
[----:B------:R-:W-:-:S04]  /*7a50*/  FMUL R0, R0, R155 ;  /* 0x0000009b00007220 */ /* 0x000fc80000400000 */
[----:B------:R-:W-:-:S05]  /*7a60*/  FFMA R0, R151, R154, R0 ;  /* 0x0000009a97007223 */ /* 0x000fca0000000000 */
[----:B------:R-:W-:-:S05]  /*7a70*/  F2FP.BF16.F32.PACK_AB R0, RZ, R0 ;  /* 0x00000000ff00723e */ /* 0x000fca00000010ff */
[----:B------:R0:W-:Y:S01]  /*7a80*/  STG.E.U16 desc[UR36][R10.64+0x1f2], R0 ;  /* 0x0001f2000a007986 */ /* 0x0001e2000c101524 */
[----:B------:R-:W-:Y:S05]  /*7a90*/  BRA `(.L_x_290) ;  /* 0x0000002400307947 */ /* 0x000fea0003800000 */
.L_x_37:
[----:B------:R-:W-:Y:S01]  /*7aa0*/  ISETP.GT.AND P0, PT, R0, 0x1, PT ;  /* 0x000000010000780c */ /* 0x000fe20003f04270 */
[----:B------:R-:W-:Y:S01]  /*7ab0*/  ULDC.64 UR4, c[0x0][0x5c0] ;  /* 0x0001700000047ab9 */ /* 0x000fe20000000a00 */
[-C--:B------:R-:W-:Y:S01]  /*7ac0*/  FMUL R24, R24, R154.reuse ;  /* 0x0000009a18187220 */ /* 0x080fe20000400000 */
[-C--:B------:R-:W-:Y:S01]  /*7ad0*/  FMUL R25, R25, R154.reuse ;  /* 0x0000009a19197220 */ /* 0x080fe20000400000 */
[----:B------:R-:W-:Y:S01]  /*7ae0*/  ISETP.GT.AND P3, PT, R3, RZ, P0 ;  /* 0x000000ff0300720c */ /* 0x000fe20000764270 */
[-C--:B------:R-:W-:Y:S01]  /*7af0*/  FMUL R26, R26, R154.reuse ;  /* 0x0000009a1a1a7220 */ /* 0x080fe20000400000 */
[----:B------:R-:W-:Y:S01]  /*7b00*/  LEA R4, P4, R6, UR4, 0x1 ;  /* 0x0000000406047c11 */ /* 0x000fe2000f8808ff */
[----:B------:R-:W-:Y:S01]  /*7b10*/  FMUL R27, R27, R154 ;  /* 0x0000009a1b1b7220 */ /* 0x000fe20000400000 */
[----:B------:R-:W-:Y:S01]  /*7b20*/  F2FP.BF16.F32.PACK_AB R24, RZ, R24 ;  /* 0x00000018ff18723e */ /* 0x000fe200000010ff */
[-C--:B------:R-:W-:Y:S01]  /*7b30*/  FMUL R28, R28, R154.reuse ;  /* 0x0000009a1c1c7220 */ /* 0x080fe20000400000 */
[----:B------:R-:W-:Y:S01]  /*7b40*/  LEA.HI.X R5, R6, UR5, R179, 0x1, P4 ;  /* 0x0000000506057c11 */ /* 0x000fe2000a0f0cb3 */
[-C--:B------:R-:W-:Y:S01]  /*7b50*/  FMUL R29, R29, R154.reuse ;  /* 0x0000009a1d1d7220 */ /* 0x080fe20000400000 */
[----:B------:R-:W-:Y:S01]  /*7b60*/  F2FP.BF16.F32.PACK_AB R25, RZ, R25 ;  /* 0x00000019ff19723e */ /* 0x000fe200000010ff */
[-C--:B------:R-:W-:Y:S01]  /*7b70*/  FMUL R30, R30, R154.reuse ;  /* 0x0000009a1e1e7220 */ /* 0x080fe20000400000 */
[----:B------:R-:W-:Y:S01]  /*7b80*/  SHF.L.U64.HI R11, R10, 0x4, R11 ;  /* 0x000000040a0b7819 */ /* 0x000fe2000001020b */
[----:B------:R-:W-:Y:S01]  /*7b90*/  @P1 STG.E.U16 desc[UR36][R4.64], R24 ;  /* 0x0000001804001986 */ /* 0x000fe2000c101524 */
[----:B------:R-:W-:Y:S01]  /*7ba0*/  ISETP.GT.AND P1, PT, R0, 0x8, PT ;  /* 0x000000080000780c */ /* 0x000fe20003f24270 */
[----:B------:R-:W-:Y:S01]  /*7bb0*/  FMUL R31, R31, R154 ;  /* 0x0000009a1f1f7220 */ /* 0x000fe20000400000 */
[C---:B------:R-:W-:Y:S01]  /*7bc0*/  ISETP.GT.AND P4, PT, R3.reuse, 0x8, P0 ;  /* 0x000000080300780c */ /* 0x040fe20000784270 */
[----:B------:R-:W-:Y:S01]  /*7bd0*/  @P3 STG.E.U16 desc[UR36][R4.64+0x2], R25 ;  /* 0x0000021904003986 */ /* 0x000fe2000c101524 */
[----:B------:R-:W-:Y:S01]  /*7be0*/  LEA R6, P3, R10, R4, 0x4 ;  /* 0x000000040a067211 */ /* 0x000fe200078620ff */
[-C--:B------:R-:W-:Y:S01]  /*7bf0*/  FMUL R32, R32, R154.reuse ;  /* 0x0000009a20207220 */ /* 0x080fe20000400000 */
[----:B------:R-:W-:Y:S01]  /*7c00*/  ISETP.GT.AND P2, PT, R3, 0x8, P2 ;  /* 0x000000080300780c */ /* 0x000fe20001744270 */
[-C--:B------:R-:W-:Y:S01]  /*7c10*/  FMUL R33, R33, R154.reuse ;  /* 0x0000009a21217220 */ /* 0x080fe20000400000 */
[----:B------:R-:W-:Y:S01]  /*7c20*/  ISETP.GT.AND P0, PT, R0, 0x9, PT ;  /* 0x000000090000780c */ /* 0x000fe20003f04270 */
[----:B------:R-:W-:Y:S01]  /*7c30*/  IMAD.X R7, R11, 0x1, R5, P3 ;  /* 0x000000010b077824 */ /* 0x000fe200018e0605 */
[C---:B------:R-:W-:Y:S01]  /*7c40*/  ISETP.GT.AND P5, PT, R3.reuse, RZ, P1 ;  /* 0x000000ff0300720c */ /* 0x040fe20000fa4270 */
[-C--:B------:R-:W-:Y:S01]  /*7c50*/  FMUL R34, R34, R154.reuse ;  /* 0x0000009a22227220 */ /* 0x080fe20000400000 */
[----:B------:R-:W-:Y:S01]  /*7c60*/  ISETP.GT.AND P3, PT, R3, RZ, P0 ;  /* 0x000000ff0300720c */ /* 0x000fe20000764270 */
[----:B------:R-:W-:Y:S01]  /*7c70*/  FMUL R35, R35, R154 ;  /* 0x0000009a23237220 */ /* 0x000fe20000400000 */
[----:B------:R-:W-:Y:S01]  /*7c80*/  F2FP.BF16.F32.PACK_AB R26, RZ, R26 ;  /* 0x0000001aff1a723e */ /* 0x000fe200000010ff */
[-C--:B------:R-:W-:Y:S01]  /*7c90*/  FMUL R36, R36, R154.reuse ;  /* 0x0000009a24247220 */ /* 0x080fe20000400000 */
[----:B------:R-:W-:Y:S01]  /*7ca0*/  F2FP.BF16.F32.PACK_AB R27, RZ, R27 ;  /* 0x0000001bff1b723e */ /* 0x000fe200000010ff */
[----:B------:R-:W-:Y:S01]  /*7cb0*/  FMUL R37, R37, R154 ;  /* 0x0000009a25257220 */ /* 0x000fe20000400000 */
[----:B------:R-:W-:Y:S01]  /*7cc0*/  F2FP.BF16.F32.PACK_AB R28, RZ, R28 ;  /* 0x0000001cff1c723e */ /* 0x000fe200000010ff */
[----:B------:R-:W-:Y:S01]  /*7cd0*/  @P2 STG.E.U16 desc[UR36][R6.64], R26 ;  /* 0x0000001a06002986 */ /* 0x000fe2000c101524 */
[----:B------:R-:W-:Y:S01]  /*7ce0*/  F2FP.BF16.F32.PACK_AB R29, RZ, R29 ;  /* 0x0000001dff1d723e */ /* 0x000fe200000010ff */
[-C--:B------:R-:W-:Y:S01]  /*7cf0*/  FMUL R38, R38, R154.reuse ;  /* 0x0000009a26267220 */ /* 0x080fe20000400000 */
[----:B------:R-:W-:Y:S01]  /*7d00*/  ISETP.GT.AND P2, PT, R3, 0x8, P1 ;  /* 0x000000080300780c */ /* 0x000fe20000f44270 */
[----:B------:R-:W-:Y:S01]  /*7d10*/  @P4 STG.E.U16 desc[UR36][R6.64+0x2], R27 ;  /* 0x0000021b06004986 */ /* 0x000fe2000c101524 */
[----:B------:R-:W-:Y:S01]  /*7d20*/  ISETP.GT.AND P1, PT, R0, 0x10, PT ;  /* 0x000000100000780c */ /* 0x000fe20003f24270 */
[----:B------:R-:W-:Y:S01]  /*7d30*/  FMUL R39, R39, R154 ;  /* 0x0000009a27277220 */ /* 0x000fe20000400000 */
[----:B------:R-:W-:Y:S01]  /*7d40*/  F2FP.BF16.F32.PACK_AB R30, RZ, R30 ;  /* 0x0000001eff1e723e */ /* 0x000fe200000010ff */
[----:B------:R-:W-:Y:S01]  /*7d50*/  @P5 STG.E.U16 desc[UR36][R4.64+0x10], R28 ;  /* 0x0000101c04005986 */ /* 0x000fe2000c101524 */
[C---:B------:R-:W-:Y:S01]  /*7d60*/  ISETP.GT.AND P4, PT, R3.reuse, RZ, P1 ;  /* 0x000000ff0300720c */ /* 0x040fe20000f84270 */
[-C--:B------:R-:W-:Y:S01]  /*7d70*/  FMUL R40, R40, R154.reuse ;  /* 0x0000009a28287220 */ /* 0x080fe20000400000 */
[----:B------:R-:W-:Y:S01]  /*7d80*/  F2FP.BF16.F32.PACK_AB R31, RZ, R31 ;  /* 0x0000001fff1f723e */ /* 0x000fe200000010ff */
[----:B------:R-:W-:Y:S01]  /*7d90*/  @P3 STG.E.U16 desc[UR36][R4.64+0x12], R29 ;  /* 0x0000121d04003986 */ /* 0x000fe2000c101524 */
[----:B------:R-:W-:Y:S01]  /*7da0*/  ISETP.GT.AND P3, PT, R3, 0x8, P0 ;  /* 0x000000080300780c */ /* 0x000fe20000764270 */
[----:B------:R-:W-:Y:S01]  /*7db0*/  FMUL R41, R41, R154 ;  /* 0x0000009a29297220 */ /* 0x000fe20000400000 */
[----:B------:R-:W-:Y:S01]  /*7dc0*/  ISETP.GT.AND P0, PT, R0, 0x11, PT ;  /* 0x000000110000780c */ /* 0x000fe20003f04270 */
[----:B------:R-:W-:Y:S01]  /*7dd0*/  @P2 STG.E.U16 desc[UR36][R6.64+0x10], R30 ;  /* 0x0000101e06002986 */ /* 0x000fe2000c101524 */
[----:B------:R-:W-:Y:S01]  /*7de0*/  F2FP.BF16.F32.PACK_AB R32, RZ, R32 ;  /* 0x00000020ff20723e */ /* 0x000fe200000010ff */
[-C--:B------:R-:W-:Y:S01]  /*7df0*/  FMUL R42, R42, R154.reuse ;  /* 0x0000009a2a2a7220 */ /* 0x080fe20000400000 */
[----:B------:R-:W-:Y:S01]  /*7e00*/  ISETP.GT.AND P5, PT, R3, RZ, P0 ;  /* 0x000000ff0300720c */ /* 0x000fe200007a4270 */
[-C--:B------:R-:W-:Y:S01]  /*7e10*/  FMUL R43, R43, R154.reuse ;  /* 0x0000009a2b2b7220 */ /* 0x080fe20000400000 */
[----:B------:R-:W-:Y:S01]  /*7e20*/  ISETP.GT.AND P2, PT, R3, 0x8, P1 ;  /* 0x000000080300780c */ /* 0x000fe20000f44270 */
[-C--:B------:R-:W-:Y:S01]  /*7e30*/  FMUL R44, R44, R154.reuse ;  /* 0x0000009a2c2c7220 */ /* 0x080fe20000400000 */
[----:B------:R-:W-:Y:S01]  /*7e40*/  ISETP.GT.AND P1, PT, R0, 0x18, PT ;  /* 0x000000180000780c */ /* 0x000fe20003f24270 */
[-C--:B------:R-:W-:Y:S01]  /*7e50*/  FMUL R45, R45, R154.reuse ;  /* 0x0000009a2d2d7220 */ /* 0x080fe20000400000 */
[----:B------:R-:W-:Y:S01]  /*7e60*/  F2FP.BF16.F32.PACK_AB R33, RZ, R33 ;  /* 0x00000021ff21723e */ /* 0x000fe200000010ff */
[----:B------:R-:W-:Y:S01]  /*7e70*/  @P3 STG.E.U16 desc[UR36][R6.64+0x12], R31 ;  /* 0x0000121f06003986 */ /* 0x000fe2000c101524 */
[C---:B------:R-:W-:Y:S01]  /*7e80*/  ISETP.GT.AND P3, PT, R3.reuse, 0x8, P0 ;  /* 0x000000080300780c */ /* 0x040fe20000764270 */
[-C--:B------:R-:W-:Y:S01]  /*7e90*/  FMUL R46, R46, R154.reuse ;  /* 0x0000009a2e2e7220 */ /* 0x080fe20000400000 */
[----:B------:R-:W-:Y:S01]  /*7ea0*/  ISETP.GT.AND P0, PT, R0, 0x19, PT ;  /* 0x000000190000780c */ /* 0x000fe20003f04270 */
[----:B------:R-:W-:Y:S01]  /*7eb0*/  @P4 STG.E.U16 desc[UR36][R4.64+0x20], R32 ;  /* 0x0000202004004986 */ /* 0x000fe2000c101524 */
[----:B------:R-:W-:Y:S01]  /*7ec0*/  ISETP.GT.AND P4, PT, R3, RZ, P1 ;  /* 0x000000ff0300720c */ /* 0x000fe20000f84270 */
[----:B------:R-:W-:Y:S01]  /*7ed0*/  FMUL R47, R47, R154 ;  /* 0x0000009a2f2f7220 */ /* 0x000fe20000400000 */
[----:B------:R-:W-:Y:S01]  /*7ee0*/  F2FP.BF16.F32.PACK_AB R34, RZ, R34 ;  /* 0x00000022ff22723e */ /* 0x000fe200000010ff */
[----:B------:R-:W-:Y:S01]  /*7ef0*/  @P5 STG.E.U16 desc[UR36][R4.64+0x22], R33 ;  /* 0x0000222104005986 */ /* 0x000fe2000c101524 */
[----:B------:R-:W-:Y:S01]  /*7f00*/  ISETP.GT.AND P5, PT, R3, RZ, P0 ;  /* 0x000000ff0300720c */ /* 0x000fe200007a4270 */
[----:B------:R-:W-:Y:S01]  /*7f10*/  FMUL R48, R48, R154 ;  /* 0x0000009a30307220 */ /* 0x000fe20000400000 */
[----:B------:R-:W-:Y:S01]  /*7f20*/  F2FP.BF16.F32.PACK_AB R35, RZ, R35 ;  /* 0x00000023ff23723e */ /* 0x000fe200000010ff */
[----:B------:R-:W-:Y:S01]  /*7f30*/  @P2 STG.E.U16 desc[UR36][R6.64+0x20], R34 ;  /* 0x0000202206002986 */ /* 0x000fe2000c101524 */
[----:B------:R-:W-:Y:S01]  /*7f40*/  F2FP.BF16.F32.PACK_AB R36, RZ, R36 ;  /* 0x00000024ff24723e */ /* 0x000fe200000010ff */
[-C--:B------:R-:W-:Y:S01]  /*7f50*/  FMUL R49, R49, R154.reuse ;  /* 0x0000009a31317220 */ /* 0x080fe20000400000 */
[C---:B------:R-:W-:Y:S01]  /*7f60*/  ISETP.GT.AND P2, PT, R3.reuse, 0x8, P1 ;  /* 0x000000080300780c */ /* 0x040fe20000f44270 */
[----:B------:R-:W-:Y:S01]  /*7f70*/  @P3 STG.E.U16 desc[UR36][R6.64+0x22], R35 ;  /* 0x0000222306003986 */ /* 0x000fe2000c101524 */
[----:B------:R-:W-:Y:S01]  /*7f80*/  ISETP.GT.AND P1, PT, R0, 0x20, PT ;  /* 0x000000200000780c */ /* 0x000fe20003f24270 */
[-C--:B------:R-:W-:Y:S01]  /*7f90*/  FMUL R50, R50, R154.reuse ;  /* 0x0000009a32327220 */ /* 0x080fe20000400000 */
[----:B------:R-:W-:Y:S01]  /*7fa0*/  F2FP.BF16.F32.PACK_AB R37, RZ, R37 ;  /* 0x00000025ff25723e */ /* 0x000fe200000010ff */
[----:B------:R-:W-:Y:S01]  /*7fb0*/  @P4 STG.E.U16 desc[UR36][R4.64+0x30], R36 ;  /* 0x0000302404004986 */ /* 0x000fe2000c101524 */
[----:B------:R-:W-:Y:S01]  /*7fc0*/  ISETP.GT.AND P3, PT, R3, 0x8, P0 ;  /* 0x000000080300780c */ /* 0x000fe20000764270 */
[-C--:B------:R-:W-:Y:S01]  /*7fd0*/  FMUL R51, R51, R154.reuse ;  /* 0x0000009a33337220 */ /* 0x080fe20000400000 */
[----:B------:R-:W-:Y:S01]  /*7fe0*/  ISETP.GT.AND P0, PT, R0, 0x21, PT ;  /* 0x000000210000780c */ /* 0x000fe20003f04270 */
[----:B------:R-:W-:Y:S01]  /*7ff0*/  @P5 STG.E.U16 desc[UR36][R4.64+0x32], R37 ;  /* 0x0000322504005986 */ /* 0x000fe2000c101524 */
[----:B------:R-:W-:Y:S01]  /*8000*/  ISETP.GT.AND P4, PT, R3, RZ, P1 ;  /* 0x000000ff0300720c */ /* 0x000fe20000f84270 */
[----:B------:R-:W-:Y:S01]  /*8010*/  FMUL R52, R52, R154 ;  /* 0x0000009a34347220 */ /* 0x000fe20000400000 */
[----:B------:R-:W-:Y:S01]  /*8020*/  F2FP.BF16.F32.PACK_AB R38, RZ, R38 ;  /* 0x00000026ff26723e */ /* 0x000fe200000010ff */
[-C--:B------:R-:W-:Y:S01]  /*8030*/  FMUL R53, R53, R154.reuse ;  /* 0x0000009a35357220 */ /* 0x080fe20000400000 */
        /* <DEDUP_REMOVED lines=325> */
[----:B------:R-:W-:Y:S01]  /*9490*/  FMUL R151, R151, R154 ;  /* 0x0000009a97977220 */ /* 0x000fe20000400000 */
[----:B------:R-:W-:Y:S01]  /*94a0*/  ISETP.GT.AND P2, PT, R3, 0x8, P1 ;  /* 0x000000080300780c */ /* 0x000fe20000f44270 */
[----:B------:R-:W-:Y:S01]  /*94b0*/  @P3 STG.E.U16 desc[UR36][R6.64+0x132], R103 ;  /* 0x0001326706003986 */ /* 0x000fe2000c101524 */
[----:B------:R-:W-:-:S02]  /*94c0*/  ISETP.GT.AND P1, PT, R0, 0xa8, PT ;  /* 0x000000a80000780c */ /* 0x000fc40003f24270 */
[----:B------:R-:W-:Y:S01]  /*94d0*/  F2FP.BF16.F32.PACK_AB R105, RZ, R105 ;  /* 0x00000069ff69723e */ /* 0x000fe200000010ff */
[----:B------:R-:W-:Y:S01]  /*94e0*/  @P4 STG.E.U16 desc[UR36][R4.64+0x140], R104 ;  /* 0x0001406804004986 */ /* 0x000fe2000c101524 */
[C---:B------:R-:W-:Y:S02]  /*94f0*/  ISETP.GT.AND P3, PT, R3.reuse, 0x8, P0 ;  /* 0x000000080300780c */ /* 0x040fe40000764270 */
[----:B------:R-:W-:Y:S01]  /*9500*/  ISETP.GT.AND P0, PT, R0, 0xa9, PT ;  /* 0x000000a90000780c */ /* 0x000fe20003f04270 */
[----:B------:R-:W-:Y:S01]  /*9510*/  @P5 STG.E.U16 desc[UR36][R4.64+0x142], R105 ;  /* 0x0001426904005986 */ /* 0x000fe2000c101524 */
[C---:B------:R-:W-:Y:S02]  /*9520*/  ISETP.GT.AND P4, PT, R3.reuse, RZ, P1 ;  /* 0x000000ff0300720c */ /* 0x040fe40000f84270 */
[----:B------:R-:W-:Y:S02]  /*9530*/  F2FP.BF16.F32.PACK_AB R106, RZ, R106 ;  /* 0x0000006aff6a723e */ /* 0x000fe400000010ff */
[----:B------:R-:W-:-:S02]  /*9540*/  ISETP.GT.AND P5, PT, R3, RZ, P0 ;  /* 0x000000ff0300720c */ /* 0x000fc400007a4270 */
[----:B------:R-:W-:Y:S01]  /*9550*/  F2FP.BF16.F32.PACK_AB R107, RZ, R107 ;  /* 0x0000006bff6b723e */ /* 0x000fe200000010ff */
[----:B------:R-:W-:Y:S01]  /*9560*/  @P2 STG.E.U16 desc[UR36][R6.64+0x140], R106 ;  /* 0x0001406a06002986 */ /* 0x000fe2000c101524 */
[----:B------:R-:W-:Y:S02]  /*9570*/  F2FP.BF16.F32.PACK_AB R108, RZ, R108 ;  /* 0x0000006cff6c723e */ /* 0x000fe400000010ff */
[C---:B------:R-:W-:Y:S01]  /*9580*/  ISETP.GT.AND P2, PT, R3.reuse, 0x8, P1 ;  /* 0x000000080300780c */ /* 0x040fe20000f44270 */
[----:B------:R-:W-:Y:S01]  /*9590*/  @P3 STG.E.U16 desc[UR36][R6.64+0x142], R107 ;  /* 0x0001426b06003986 */ /* 0x000fe2000c101524 */
[----:B------:R-:W-:Y:S02]  /*95a0*/  ISETP.GT.AND P1, PT, R0, 0xb0, PT ;  /* 0x000000b00000780c */ /* 0x000fe40003f24270 */
[----:B------:R-:W-:Y:S01]  /*95b0*/  F2FP.BF16.F32.PACK_AB R109, RZ, R109 ;  /* 0x0000006dff6d723e */ /* 0x000fe200000010ff */
[----:B------:R-:W-:Y:S01]  /*95c0*/  @P4 STG.E.U16 desc[UR36][R4.64+0x150], R108 ;  /* 0x0001506c04004986 */ /* 0x000fe2000c101524 */
[----:B------:R-:W-:-:S02]  /*95d0*/  ISETP.GT.AND P3, PT, R3, 0x8, P0 ;  /* 0x000000080300780c */ /* 0x000fc40000764270 */
[----:B------:R-:W-:Y:S01]  /*95e0*/  ISETP.GT.AND P0, PT, R0, 0xb1, PT ;  /* 0x000000b10000780c */ /* 0x000fe20003f04270 */
[----:B------:R-:W-:Y:S01]  /*95f0*/  @P5 STG.E.U16 desc[UR36][R4.64+0x152], R109 ;  /* 0x0001526d04005986 */ /* 0x000fe2000c101524 */
[C---:B------:R-:W-:Y:S02]  /*9600*/  ISETP.GT.AND P4, PT, R3.reuse, RZ, P1 ;  /* 0x000000ff0300720c */ /* 0x040fe40000f84270 */
[----:B------:R-:W-:Y:S02]  /*9610*/  F2FP.BF16.F32.PACK_AB R110, RZ, R110 ;  /* 0x0000006eff6e723e */ /* 0x000fe400000010ff */
[----:B------:R-:W-:Y:S02]  /*9620*/  ISETP.GT.AND P5, PT, R3, RZ, P0 ;  /* 0x000000ff0300720c */ /* 0x000fe400007a4270 */
[----:B------:R-:W-:Y:S01]  /*9630*/  F2FP.BF16.F32.PACK_AB R111, RZ, R111 ;  /* 0x0000006fff6f723e */ /* 0x000fe200000010ff */
[----:B------:R-:W-:Y:S01]  /*9640*/  @P2 STG.E.U16 desc[UR36][R6.64+0x150], R110 ;  /* 0x0001506e06002986 */ /* 0x000fe2000c101524 */
[----:B------:R-:W-:-:S02]  /*9650*/  F2FP.BF16.F32.PACK_AB R112, RZ, R112 ;  /* 0x00000070ff70723e */ /* 0x000fc400000010ff */
[C---:B------:R-:W-:Y:S01]  /*9660*/  ISETP.GT.AND P2, PT, R3.reuse, 0x8, P1 ;  /* 0x000000080300780c */ /* 0x040fe20000f44270 */
[----:B------:R-:W-:Y:S01]  /*9670*/  @P3 STG.E.U16 desc[UR36][R6.64+0x152], R111 ;  /* 0x0001526f06003986 */ /* 0x000fe2000c101524 */
[C---:B------:R-:W-:Y:S02]  /*9680*/  ISETP.GT.AND P1, PT, R0.reuse, 0xb8, PT ;  /* 0x000000b80000780c */ /* 0x040fe40003f24270 */
[----:B------:R-:W-:Y:S01]  /*9690*/  F2FP.BF16.F32.PACK_AB R113, RZ, R113 ;  /* 0x00000071ff71723e */ /* 0x000fe200000010ff */
[----:B------:R-:W-:Y:S01]  /*96a0*/  @P4 STG.E.U16 desc[UR36][R4.64+0x160], R112 ;  /* 0x0001607004004986 */ /* 0x000fe2000c101524 */
[C---:B------:R-:W-:Y:S02]  /*96b0*/  ISETP.GT.AND P3, PT, R3.reuse, 0x8, P0 ;  /* 0x000000080300780c */ /* 0x040fe40000764270 */
[----:B------:R-:W-:Y:S01]  /*96c0*/  ISETP.GT.AND P0, PT, R0, 0xb9, PT ;  /* 0x000000b90000780c */ /* 0x000fe20003f04270 */
[----:B------:R-:W-:Y:S01]  /*96d0*/  @P5 STG.E.U16 desc[UR36][R4.64+0x162], R113 ;  /* 0x0001627104005986 */ /* 0x000fe2000c101524 */
[----:B------:R-:W-:-:S02]  /*96e0*/  ISETP.GT.AND P4, PT, R3, RZ, P1 ;  /* 0x000000ff0300720c */ /* 0x000fc40000f84270 */
[----:B------:R-:W-:Y:S02]  /*96f0*/  F2FP.BF16.F32.PACK_AB R114, RZ, R114 ;  /* 0x00000072ff72723e */ /* 0x000fe400000010ff */
[C---:B------:R-:W-:Y:S02]  /*9700*/  ISETP.GT.AND P5, PT, R3.reuse, RZ, P0 ;  /* 0x000000ff0300720c */ /* 0x040fe400007a4270 */
[----:B------:R-:W-:Y:S01]  /*9710*/  F2FP.BF16.F32.PACK_AB R115, RZ, R115 ;  /* 0x00000073ff73723e */ /* 0x000fe200000010ff */
[----:B------:R-:W-:Y:S01]  /*9720*/  @P2 STG.E.U16 desc[UR36][R6.64+0x160], R114 ;  /* 0x0001607206002986 */ /* 0x000fe2000c101524 */
[----:B------:R-:W-:Y:S02]  /*9730*/  F2FP.BF16.F32.PACK_AB R116, RZ, R116 ;  /* 0x00000074ff74723e */ /* 0x000fe400000010ff */
        /* <DEDUP_REMOVED lines=65> */
[----:B------:R-:W-:Y:S02]  /*9b50*/  ISETP.GT.AND P5, PT, R3, RZ, P0 ;  /* 0x000000ff0300720c */ /* 0x000fe400007a4270 */
[----:B------:R-:W-:Y:S02]  /*9b60*/  F2FP.BF16.F32.PACK_AB R134, RZ, R134 ;  /* 0x00000086ff86723e */ /* 0x000fe400000010ff */
[----:B------:R-:W-:Y:S02]  /*9b70*/  F2FP.BF16.F32.PACK_AB R135, RZ, R135 ;  /* 0x00000087ff87723e */ /* 0x000fe400000010ff */
[----:B------:R-:W-:Y:S01]  /*9b80*/  F2FP.BF16.F32.PACK_AB R136, RZ, R136 ;  /* 0x00000088ff88723e */ /* 0x000fe200000010ff */
[----:B------:R-:W-:Y:S01]  /*9b90*/  @P2 STG.E.U16 desc[UR36][R6.64+0x1b0], R134 ;  /* 0x0001b08606002986 */ /* 0x000fe2000c101524 */
[----:B------:R-:W-:-:S02]  /*9ba0*/  F2FP.BF16.F32.PACK_AB R137, RZ, R137 ;  /* 0x00000089ff89723e */ /* 0x000fc400000010ff */
[C---:B------:R-:W-:Y:S01]  /*9bb0*/  ISETP.GT.AND P1, PT, R3.reuse, 0x8, P1 ;  /* 0x000000080300780c */ /* 0x040fe20000f24270 */
[----:B------:R-:W-:Y:S01]  /*9bc0*/  @P3 STG.E.U16 desc[UR36][R6.64+0x1b2], R135 ;  /* 0x0001b28706003986 */ /* 0x000fe2000c101524 */
[C---:B------:R-:W-:Y:S02]  /*9bd0*/  ISETP.GT.AND P2, PT, R3.reuse, 0x8, P0 ;  /* 0x000000080300780c */ /* 0x040fe40000744270 */
[C---:B------:R-:W-:Y:S01]  /*9be0*/  ISETP.GT.AND P0, PT, R0.reuse, 0xe9, PT ;  /* 0x000000e90000780c */ /* 0x040fe20003f04270 */
[----:B------:R-:W-:Y:S01]  /*9bf0*/  @P4 STG.E.U16 desc[UR36][R4.64+0x1c0], R136 ;  /* 0x0001c08804004986 */ /* 0x000fe2000c101524 */
[----:B------:R-:W-:Y:S02]  /*9c00*/  ISETP.GT.AND P4, PT, R0, 0xe8, PT ;  /* 0x000000e80000780c */ /* 0x000fe40003f84270 */
[----:B------:R-:W-:Y:S01]  /*9c10*/  F2FP.BF16.F32.PACK_AB R138, RZ, R138 ;  /* 0x0000008aff8a723e */ /* 0x000fe200000010ff */
[----:B------:R-:W-:Y:S01]  /*9c20*/  @P5 STG.E.U16 desc[UR36][R4.64+0x1c2], R137 ;  /* 0x0001c28904005986 */ /* 0x000fe2000c101524 */
[----:B------:R-:W-:-:S02]  /*9c30*/  ISETP.GT.AND P5, PT, R3, RZ, P4 ;  /* 0x000000ff0300720c */ /* 0x000fc400027a4270 */
[----:B------:R-:W-:Y:S01]  /*9c40*/  F2FP.BF16.F32.PACK_AB R139, RZ, R139 ;  /* 0x0000008bff8b723e */ /* 0x000fe200000010ff */
[----:B------:R-:W-:Y:S01]  /*9c50*/  @P1 STG.E.U16 desc[UR36][R6.64+0x1c0], R138 ;  /* 0x0001c08a06001986 */ /* 0x000fe2000c101524 */
[----:B------:R-:W-:Y:S02]  /*9c60*/  F2FP.BF16.F32.PACK_AB R140, RZ, R140 ;  /* 0x0000008cff8c723e */ /* 0x000fe400000010ff */
[C---:B------:R-:W-:Y:S01]  /*9c70*/  ISETP.GT.AND P3, PT, R3.reuse, RZ, P0 ;  /* 0x000000ff0300720c */ /* 0x040fe20000764270 */
[----:B------:R-:W-:Y:S01]  /*9c80*/  @P2 STG.E.U16 desc[UR36][R6.64+0x1c2], R139 ;  /* 0x0001c28b06002986 */ /* 0x000fe2000c101524 */
[C---:B------:R-:W-:Y:S02]  /*9c90*/  ISETP.GT.AND P4, PT, R3.reuse, 0x8, P4 ;  /* 0x000000080300780c */ /* 0x040fe40002784270 */
[----:B------:R-:W-:Y:S02]  /*9ca0*/  F2FP.BF16.F32.PACK_AB R141, RZ, R141 ;  /* 0x0000008dff8d723e */ /* 0x000fe400000010ff */
[----:B------:R-:W-:Y:S01]  /*9cb0*/  F2FP.BF16.F32.PACK_AB R142, RZ, R142 ;  /* 0x0000008eff8e723e */ /* 0x000fe200000010ff */
[----:B------:R-:W-:Y:S01]  /*9cc0*/  @P5 STG.E.U16 desc[UR36][R4.64+0x1d0], R140 ;  /* 0x0001d08c04005986 */ /* 0x000fe2000c101524 */
[----:B------:R-:W-:-:S02]  /*9cd0*/  ISETP.GT.AND P5, PT, R3, 0x8, P0 ;  /* 0x000000080300780c */ /* 0x000fc400007a4270 */
[----:B------:R-:W-:Y:S02]  /*9ce0*/  F2FP.BF16.F32.PACK_AB R143, RZ, R143 ;  /* 0x0000008fff8f723e */ /* 0x000fe400000010ff */
[C---:B------:R-:W-:Y:S01]  /*9cf0*/  ISETP.GT.AND P0, PT, R0.reuse, 0xf1, PT ;  /* 0x000000f10000780c */ /* 0x040fe20003f04270 */
[----:B------:R-:W-:Y:S01]  /*9d00*/  @P3 STG.E.U16 desc[UR36][R4.64+0x1d2], R141 ;  /* 0x0001d28d04003986 */ /* 0x000fe2000c101524 */
[----:B------:R-:W-:Y:S02]  /*9d10*/  ISETP.GT.AND P3, PT, R0, 0xf0, PT ;  /* 0x000000f00000780c */ /* 0x000fe40003f64270 */
[----:B------:R-:W-:Y:S01]  /*9d20*/  F2FP.BF16.F32.PACK_AB R144, RZ, R144 ;  /* 0x00000090ff90723e */ /* 0x000fe200000010ff */
[----:B------:R-:W-:Y:S01]  /*9d30*/  @P4 STG.E.U16 desc[UR36][R6.64+0x1d0], R142 ;  /* 0x0001d08e06004986 */ /* 0x000fe2000c101524 */
[C---:B------:R-:W-:Y:S02]  /*9d40*/  ISETP.GT.AND P4, PT, R3.reuse, RZ, P3 ;  /* 0x000000ff0300720c */ /* 0x040fe40001f84270 */
[C---:B------:R-:W-:Y:S01]  /*9d50*/  ISETP.GT.AND P3, PT, R3.reuse, 0x8, P3 ;  /* 0x000000080300780c */ /* 0x040fe20001f64270 */
[----:B------:R-:W-:Y:S01]  /*9d60*/  @P5 STG.E.U16 desc[UR36][R6.64+0x1d2], R143 ;  /* 0x0001d28f06005986 */ /* 0x000fe2000c101524 */
[----:B------:R-:W-:-:S02]  /*9d70*/  ISETP.GT.AND P5, PT, R3, RZ, P0 ;  /* 0x000000ff0300720c */ /* 0x000fc400007a4270 */
[----:B------:R-:W-:Y:S02]  /*9d80*/  F2FP.BF16.F32.PACK_AB R145, RZ, R145 ;  /* 0x00000091ff91723e */ /* 0x000fe400000010ff */
[C---:B------:R-:W-:Y:S02]  /*9d90*/  ISETP.GT.AND P0, PT, R3.reuse, 0x8, P0 ;  /* 0x000000080300780c */ /* 0x040fe40000704270 */
[C---:B------:R-:W-:Y:S02]  /*9da0*/  ISETP.GT.AND P1, PT, R0.reuse, 0xf9, PT ;  /* 0x000000f90000780c */ /* 0x040fe40003f24270 */
[----:B------:R-:W-:Y:S01]  /*9db0*/  ISETP.GT.AND P2, PT, R0, 0xf8, PT ;  /* 0x000000f80000780c */ /* 0x000fe20003f44270 */
[----:B------:R-:W-:Y:S01]  /*9dc0*/  @P4 STG.E.U16 desc[UR36][R4.64+0x1e0], R144 ;  /* 0x0001e09004004986 */ /* 0x000fe2000c101524 */
[C---:B------:R-:W-:Y:S01]  /*9dd0*/  ISETP.GT.AND P4, PT, R3.reuse, RZ, P1 ;  /* 0x000000ff0300720c */ /* 0x040fe20000f84270 */
[----:B------:R-:W-:Y:S01]  /*9de0*/  @P3 IMAD.MOV.U32 R2, RZ, RZ, R6 ;  /* 0x000000ffff023224 */ /* 0x000fe200078e0006 */
[C---:B------:R-:W-:Y:S01]  /*9df0*/  ISETP.GT.AND P1, PT, R3.reuse, 0x8, P1 ;  /* 0x000000080300780c */ /* 0x040fe20000f24270 */
[----:B------:R-:W-:Y:S01]  /*9e00*/  @P5 STG.E.U16 desc[UR36][R4.64+0x1e2], R145 ;  /* 0x0001e29104005986 */ /* 0x000fe2000c101524 */
[----:B------:R-:W-:-:S02]  /*9e10*/  ISETP.GT.AND P5, PT, R3, RZ, P2 ;  /* 0x000000ff0300720c */ /* 0x000fc400017a4270 */
[----:B------:R-:W-:Y:S01]  /*9e20*/  ISETP.GT.AND P2, PT, R3, 0x8, P2 ;  /* 0x000000080300780c */ /* 0x000fe20001744270 */
[----:B------:R-:W-:Y:S01]  /*9e30*/  @P3 IMAD.MOV.U32 R3, RZ, RZ, R7 ;  /* 0x000000ffff033224 */ /* 0x000fe200078e0007 */
[----:B------:R-:W-:Y:S02]  /*9e40*/  F2FP.BF16.F32.PACK_AB R146, RZ, R146 ;  /* 0x00000092ff92723e */ /* 0x000fe400000010ff */
[----:B------:R-:W-:Y:S02]  /*9e50*/  F2FP.BF16.F32.PACK_AB R147, RZ, R147 ;  /* 0x00000093ff93723e */ /* 0x000fe400000010ff */
[----:B------:R-:W-:Y:S01]  /*9e60*/  F2FP.BF16.F32.PACK_AB R148, RZ, R148 ;  /* 0x00000094ff94723e */ /* 0x000fe200000010ff */
[----:B------:R0:W-:Y:S01]  /*9e70*/  @P3 STG.E.U16 desc[UR36][R2.64+0x1e0], R146 ;  /* 0x0001e09202003986 */ /* 0x0001e2000c101524 */
[----:B------:R-:W-:Y:S02]  /*9e80*/  F2FP.BF16.F32.PACK_AB R149, RZ, R149 ;  /* 0x00000095ff95723e */ /* 0x000fe400000010ff */
[----:B------:R-:W-:-:S02]  /*9e90*/  F2FP.BF16.F32.PACK_AB R150, RZ, R150 ;  /* 0x00000096ff96723e */ /* 0x000fc400000010ff */
[----:B------:R-:W-:Y:S01]  /*9ea0*/  F2FP.BF16.F32.PACK_AB R151, RZ, R151 ;  /* 0x00000097ff97723e */ /* 0x000fe200000010ff */
[----:B0-----:R-:W-:Y:S02]  /*9eb0*/  @P0 IMAD.MOV.U32 R2, RZ, RZ, R6 ;  /* 0x000000ffff020224 */ /* 0x001fe400078e0006 */
[----:B------:R-:W-:-:S05]  /*9ec0*/  @P0 IMAD.MOV.U32 R3, RZ, RZ, R7 ;  /* 0x000000ffff030224 */ /* 0x000fca00078e0007 */
[----:B------:R0:W-:Y:S02]  /*9ed0*/  @P0 STG.E.U16 desc[UR36][R2.64+0x1e2], R147 ;  /* 0x0001e29302000986 */ /* 0x0001e4000c101524 */
[----:B0-----:R-:W-:Y:S02]  /*9ee0*/  @P5 IMAD.MOV.U32 R2, RZ, RZ, R4 ;  /* 0x000000ffff025224 */ /* 0x001fe400078e0004 */
[----:B------:R-:W-:-:S05]  /*9ef0*/  @P5 IMAD.MOV.U32 R3, RZ, RZ, R5 ;  /* 0x000000ffff035224 */ /* 0x000fca00078e0005 */
[----:B------:R0:W-:Y:S04]  /*9f00*/  @P5 STG.E.U16 desc[UR36][R2.64+0x1f0], R148 ;  /* 0x0001f09402005986 */ /* 0x0001e8000c101524 */
[----:B------:R1:W-:Y:S01]  /*9f10*/  @P4 STG.E.U16 desc[UR36][R4.64+0x1f2], R149 ;  /* 0x0001f29504004986 */ /* 0x0003e2000c101524 */
[----:B0-----:R-:W-:Y:S02]  /*9f20*/  @P2 IMAD.MOV.U32 R2, RZ, RZ, R6 ;  /* 0x000000ffff022224 */ /* 0x001fe400078e0006 */
[----:B------:R-:W-:-:S05]  /*9f30*/  @P2 IMAD.MOV.U32 R3, RZ, RZ, R7 ;  /* 0x000000ffff032224 */ /* 0x000fca00078e0007 */
[----:B------:R1:W-:Y:S04]  /*9f40*/  @P2 STG.E.U16 desc[UR36][R2.64+0x1f0], R150 ;  /* 0x0001f09602002986 */ /* 0x0003e8000c101524 */
[----:B------:R1:W-:Y:S02]  /*9f50*/  @P1 STG.E.U16 desc[UR36][R6.64+0x1f2], R151 ;  /* 0x0001f29706001986 */ /* 0x0003e4000c101524 */
.L_x_290:
[----:B------:R-:W-:Y:S05]  /*9f60*/  BSYNC B0 ;  /* 0x0000000000007941 */ /* 0x000fea0003800000 */
.L_x_36:
[----:B01----:R-:W2:Y:S01]  /*9f70*/  LDL.64 R2, [R1] ;  /* 0x0000000001027983 */ /* 0x003ea20000100a00 */
[----:B------:R-:W-:Y:S01]  /*9f80*/  ULDC.64 UR4, c[0x0][0x650] ;  /* 0x0001940000047ab9 */ /* 0x000fe20000000a00 */
[----:B------:R0:W-:Y:S01]  /*9f90*/  SYNCS.ARRIVE.TRANS64.A1T0 RZ, [R162+UR45], RZ ;  /* 0x000000ffa2ff79a7 */ /* 0x0001e2000810002d */
[----:B------:R-:W-:Y:S01]  /*9fa0*/  PRMT R0, RZ, 0x7610, R0 ;  /* 0x00007610ff007816 */ /* 0x000fe20000000000 */
[----:B-----5:R-:W-:Y:S02]  /*9fb0*/  IMAD.MOV.U32 R19, RZ, RZ, -0x1 ;  /* 0xffffffffff137424 */ /* 0x020fe400078e00ff */
[----:B------:R-:W-:Y:S01]  /*9fc0*/  IMAD.MOV.U32 R22, RZ, RZ, -0x1 ;  /* 0xffffffffff167424 */ /* 0x000fe200078e00ff */
[----:B--2---:R-:W-:-:S04]  /*9fd0*/  LEA R18, P0, R2, R18, 0x1 ;  /* 0x0000001202127211 */ /* 0x004fc800078008ff */
[----:B------:R-:W-:Y:S01]  /*9fe0*/  LEA.HI.X R17, R2, R17, R23, 0x1, P0 ;  /* 0x0000001102117211 */ /* 0x000fe200000f0c17 */
[----:B------:R-:W-:Y:S01]  /*9ff0*/  IMAD.MOV.U32 R2, RZ, RZ, -0x1 ;  /* 0xffffffffff027424 */ /* 0x000fe200078e00ff */
[----:B------:R-:W-:-:S04]  /*a000*/  ISETP.GE.U32.AND P0, PT, R18, UR4, PT ;  /* 0x0000000412007c0c */ /* 0x000fc8000bf06070 */
[----:B------:R-:W-:-:S13]  /*a010*/  ISETP.GE.U32.AND.EX P0, PT, R17, UR5, PT, P0 ;  /* 0x0000000511007c0c */ /* 0x000fda000bf06100 */
[----:B0-----:R-:W-:Y:S05]  /*a020*/  @P0 BRA `(.L_x_291) ;  /* 0x0000000400700947 */ /* 0x001fea0003800000 */
[----:B------:R-:W0:Y:S01]  /*a030*/  S2R R10, SR_CTAID.X ;  /* 0x00000000000a7919 */ /* 0x000e220000002500 */
[----:B------:R-:W1:Y:S01]  /*a040*/  LDC.64 R8, c[0x0][0x628] ;  /* 0x00018a00ff087b82 */ /* 0x000e620000000a00 */
[----:B------:R-:W-:Y:S01]  /*a050*/  ULDC UR4, c[0x0][0x150] ;  /* 0x0000540000047ab9 */ /* 0x000fe20000000800 */
[----:B---34-:R-:W-:Y:S01]  /*a060*/  IMAD.MOV.U32 R6, RZ, RZ, R18 ;  /* 0x000000ffff067224 */ /* 0x018fe200078e0012 */
[----:B------:R-:W2:Y:S01]  /*a070*/  S2R R20, SR_CTAID.Y ;  /* 0x0000000000147919 */ /* 0x000ea20000002600 */
[----:B------:R-:W-:-:S04]  /*a080*/  IMAD.MOV.U32 R7, RZ, RZ, R17 ;  /* 0x000000ffff077224 */ /* 0x000fc800078e0011 */
[----:B------:R-:W3:Y:S08]  /*a090*/  LDC R15, c[0x0][0x144] ;  /* 0x00005100ff0f7b82 */ /* 0x000ef00000000800 */
[----:B------:R-:W4:Y:S08]  /*a0a0*/  LDC R0, c[0x0][0x630] ;  /* 0x00018c00ff007b82 */ /* 0x000f300000000800 */
[----:B------:R-:W2:Y:S01]  /*a0b0*/  LDC.64 R12, c[0x0][0x620] ;  /* 0x00018800ff0c7b82 */ /* 0x000ea20000000a00 */
[----:B-1----:R-:W-:-:S04]  /*a0c0*/  ISETP.NE.U32.AND P0, PT, R8, RZ, PT ;  /* 0x000000ff0800720c */ /* 0x002fc80003f05070 */
[----:B------:R-:W-:Y:S02]  /*a0d0*/  ISETP.NE.AND.EX P0, PT, R9, RZ, PT, P0 ;  /* 0x000000ff0900720c */ /* 0x000fe40003f05300 */
[----:B0-----:R-:W-:-:S05]  /*a0e0*/  I2FP.F32.U32 R2, R10 ;  /* 0x0000000a00027245 */ /* 0x001fca0000201000 */
[----:B------:R-:W-:-:S04]  /*a0f0*/  FMUL R2, R2, UR4 ;  /* 0x0000000402027c20 */ /* 0x000fc80008400000 */
[----:B------:R0:W1:Y:S02]  /*a100*/  F2I.U32.TRUNC.NTZ R14, R2 ;  /* 0x00000002000e7305 */ /* 0x000064000020f000 */
[----:B---34-:R-:W-:Y:S05]  /*a110*/  @!P0 BRA `(.L_x_292) ;  /* 0x0000000000288947 */ /* 0x018fea0003800000 */
[----:B------:R-:W3:Y:S02]  /*a120*/  LDC R3, c[0x0][0x634] ;  /* 0x00018d00ff037b82 */ /* 0x000ee40000000800 */
[----:B---3--:R-:W-:-:S05]  /*a130*/  IADD3 R7, P0, R18, R3, RZ ;  /* 0x0000000312077210 */ /* 0x008fca0007f1e0ff */
[----:B------:R-:W-:-:S04]  /*a140*/  IMAD.X R11, RZ, RZ, R17, P0 ;  /* 0x000000ffff0b7224 */ /* 0x000fc800000e0611 */
[----:B0-----:R-:W-:-:S04]  /*a150*/  IMAD.WIDE.U32 R2, R11, R8, RZ ;  /* 0x000000080b027225 */ /* 0x001fc800078e00ff */
[----:B------:R-:W-:-:S04]  /*a160*/  IMAD.WIDE.U32 R4, P0, R7, R9, R2 ;  /* 0x0000000907047225 */ /* 0x000fc80007800002 */
[----:B------:R-:W-:-:S04]  /*a170*/  IMAD.WIDE.U32 R2, R7, R8, RZ ;  /* 0x0000000807027225 */ /* 0x000fc800078e00ff */
[----:B------:R-:W-:Y:S01]  /*a180*/  IMAD.X R7, RZ, RZ, RZ, P0 ;  /* 0x000000ffff077224 */ /* 0x000fe200000e06ff */
[----:B------:R-:W-:Y:S01]  /*a190*/  IADD3 RZ, P0, R3, R4, RZ ;  /* 0x0000000403ff7210 */ /* 0x000fe20007f1e0ff */
[----:B------:R-:W-:-:S04]  /*a1a0*/  IMAD.MOV.U32 R6, RZ, RZ, R5 ;  /* 0x000000ffff067224 */ /* 0x000fc800078e0005 */
[----:B------:R-:W-:-:S08]  /*a1b0*/  IMAD.WIDE.U32.X R6, R11, R9, R6, P0 ;  /* 0x000000090b067225 */ /* 0x000fd000000e0406 */
.L_x_292:
[----:B------:R-:W3:Y:S01]  /*a1c0*/  LDC.64 R26, c[0x0][0x640] ;  /* 0x00019000ff1a7b82 */ /* 0x000ee20000000a00 */
[-C--:B------:R-:W-:Y:S01]  /*a1d0*/  SHF.R.U64 R11, R6, R0.reuse, R7 ;  /* 0x00000000060b7219 */ /* 0x080fe20000001207 */
[----:B------:R-:W-:Y:S01]  /*a1e0*/  IMAD.MOV.U32 R19, RZ, RZ, R17 ;  /* 0x000000ffff137224 */ /* 0x000fe200078e0011 */
[----:B------:R-:W-:Y:S01]  /*a1f0*/  SHF.R.U32.HI R0, RZ, R0, R7 ;  /* 0x00000000ff007219 */ /* 0x000fe20000011607 */
[----:B-1----:R-:W-:Y:S01]  /*a200*/  IMAD.MOV R14, RZ, RZ, -R14 ;  /* 0x000000ffff0e7224 */ /* 0x002fe200078e0a0e */
[----:B------:R-:W-:Y:S01]  /*a210*/  IADD3 R5, P0, RZ, -R11, RZ ;  /* 0x8000000bff057210 */ /* 0x000fe20007f1e0ff */
[----:B------:R-:W-:Y:S01]  /*a220*/  ULDC UR4, c[0x0][0x154] ;  /* 0x0000550000047ab9 */ /* 0x000fe20000000800 */
[----:B------:R-:W-:Y:S01]  /*a230*/  IMAD.MOV.U32 R7, RZ, RZ, 0x1 ;  /* 0x00000001ff077424 */ /* 0x000fe200078e00ff */
[----:B------:R-:W1:Y:S01]  /*a240*/  LDC R4, c[0x0][0x618] ;  /* 0x00018600ff047b82 */ /* 0x000e620000000800 */
[----:B------:R-:W-:Y:S02]  /*a250*/  IMAD R22, R15, R14, R10 ;  /* 0x0000000e0f167224 */ /* 0x000fe400078e020a */
[----:B------:R-:W-:-:S04]  /*a260*/  IMAD.X R3, RZ, RZ, ~R0, P0 ;  /* 0x000000ffff037224 */ /* 0x000fc800000e0e00 */
[-C--:B--2---:R-:W-:Y:S01]  /*a270*/  IMAD R0, R3, R12.reuse, RZ ;  /* 0x0000000c03007224 */ /* 0x084fe200078e02ff */
[----:B------:R-:W2:Y:S01]  /*a280*/  LDC R6, c[0x0][0x608] ;  /* 0x00018200ff067b82 */ /* 0x000ea20000000800 */
[----:B0-----:R-:W-:-:S04]  /*a290*/  IMAD.WIDE.U32 R2, R5, R12, R18 ;  /* 0x0000000c05027225 */ /* 0x001fc800078e0012 */
[----:B------:R-:W-:Y:S01]  /*a2a0*/  IMAD R5, R5, R13, R0 ;  /* 0x0000000d05057224 */ /* 0x000fe200078e0200 */
[----:B------:R-:W-:Y:S02]  /*a2b0*/  I2FP.F32.U32 R0, R20 ;  /* 0x0000001400007245 */ /* 0x000fe40000201000 */
[----:B------:R-:W0:Y:S01]  /*a2c0*/  LDC R24, c[0x0][0x658] ;  /* 0x00019600ff187b82 */ /* 0x000e220000000800 */
[----:B------:R-:W-:Y:S01]  /*a2d0*/  IMAD.IADD R3, R3, 0x1, R5 ;  /* 0x0000000103037824 */ /* 0x000fe200078e0205 */
[----:B---3--:R-:W-:Y:S01]  /*a2e0*/  ISETP.NE.U32.AND P0, PT, R26, RZ, PT ;  /* 0x000000ff1a00720c */ /* 0x008fe20003f05070 */
[----:B------:R-:W-:Y:S01]  /*a2f0*/  FMUL R0, R0, UR4 ;  /* 0x0000000400007c20 */ /* 0x000fe20008400000 */
[----:B------:R-:W-:Y:S02]  /*a300*/  IMAD.MOV.U32 R5, RZ, RZ, -0x1 ;  /* 0xffffffffff057424 */ /* 0x000fe400078e00ff */
[----:B------:R-:W-:Y:S01]  /*a310*/  ISETP.NE.AND.EX P0, PT, R27, RZ, PT, P0 ;  /* 0x000000ff1b00720c */ /* 0x000fe20003f05300 */
[----:B------:R3:W4:Y:S01]  /*a320*/  F2I.U32.TRUNC.NTZ R12, R0 ;  /* 0x00000000000c7305 */ /* 0x000722000020f000 */
[----:B------:R-:W3:Y:S01]  /*a330*/  LDC R15, c[0x0][0x148] ;  /* 0x00005200ff0f7b82 */ /* 0x000ee20000000800 */
[----:B-1----:R-:W-:-:S02]  /*a340*/  SHF.R.U64 R10, R2, R4, R3 ;  /* 0x00000004020a7219 */ /* 0x002fc40000001203 */
[----:B------:R-:W-:-:S05]  /*a350*/  SHF.R.U32.HI R3, RZ, R4, R3 ;  /* 0x00000004ff037219 */ /* 0x000fca0000011603 */
[----:B------:R-:W1:Y:S01]  /*a360*/  LDC R14, c[0x0][0x600] ;  /* 0x00018000ff0e7b82 */ /* 0x000e620000000800 */
[-CC-:B--2---:R-:W-:Y:S02]  /*a370*/  SHF.R.U64 R8, R10, R6.reuse, R3.reuse ;  /* 0x000000060a087219 */ /* 0x184fe40000001203 */
[----:B------:R-:W-:-:S05]  /*a380*/  SHF.R.U32.HI R3, RZ, R6, R3 ;  /* 0x00000006ff037219 */ /* 0x000fca0000011603 */
[----:B------:R-:W2:Y:S01]  /*a390*/  LDC R21, c[0x0][0x648] ;  /* 0x00019200ff157b82 */ /* 0x000ea20000000800 */
[-CC-:B0-----:R-:W-:Y:S02]  /*a3a0*/  SHF.R.U64 R13, R8, R24.reuse, R3.reuse ;  /* 0x00000018080d7219 */ /* 0x181fe40000001203 */
[-C--:B------:R-:W-:Y:S02]  /*a3b0*/  SHF.L.U32 R5, R5, R24.reuse, RZ ;  /* 0x0000001805057219 */ /* 0x080fe400000006ff */
[-C--:B------:R-:W-:Y:S01]  /*a3c0*/  SHF.R.U32.HI R3, RZ, R24.reuse, R3 ;  /* 0x00000018ff037219 */ /* 0x080fe20000011603 */
[----:B------:R-:W-:Y:S01]  /*a3d0*/  IMAD.MOV.U32 R2, RZ, RZ, R13 ;  /* 0x000000ffff027224 */ /* 0x000fe200078e000d */
[----:B------:R-:W-:Y:S01]  /*a3e0*/  SHF.L.U32 R24, R7, R24, RZ ;  /* 0x0000001807187219 */ /* 0x000fe200000006ff */
[----:B------:R-:W0:Y:S01]  /*a3f0*/  LDC R25, c[0x0][0x638] ;  /* 0x00018e00ff197b82 */ /* 0x000e220000000800 */
[----:B------:R-:W-:-:S07]  /*a400*/  LOP3.LUT R19, RZ, R5, RZ, 0x33, !PT ;  /* 0x00000005ff137212 */ /* 0x000fce00078e33ff */
[----:B------:R-:W0:Y:S01]  /*a410*/  LDC R28, c[0x0][0x610] ;  /* 0x00018400ff1c7b82 */ /* 0x000e220000000800 */
[----:B----4-:R-:W-:Y:S05]  /*a420*/  @!P0 BRA `(.L_x_293) ;  /* 0x0000000000288947 */ /* 0x010fea0003800000 */
[----:B---3--:R-:W3:Y:S02]  /*a430*/  LDC R0, c[0x0][0x64c] ;  /* 0x00019300ff007b82 */ /* 0x008ee40000000800 */
[----:B---3--:R-:W-:-:S05]  /*a440*/  IADD3 R7, P0, R13, R0, RZ ;  /* 0x000000000d077210 */ /* 0x008fca0007f1e0ff */
        /* <DEDUP_REMOVED lines=8> */
.L_x_293:
[----:B------:R-:W4:Y:S01]  /*a4d0*/  LDC R4, c[0x0][0x65c] ;  /* 0x00019700ff047b82 */ /* 0x000f220000000800 */
[----:B--23--:R-:W-:Y:S01]  /*a4e0*/  SHF.R.U64 R0, R2, R21, R3 ;  /* 0x0000001502007219 */ /* 0x00cfe20000001203 */
[----:B-1----:R-:W-:Y:S01]  /*a4f0*/  VIADD R3, R14, 0xffffffff ;  /* 0xffffffff0e037836 */ /* 0x002fe20000000000 */
[----:B------:R-:W-:Y:S01]  /*a500*/  LOP3.LUT R19, R8, R19, RZ, 0xc0, !PT ;  /* 0x0000001308137212 */ /* 0x000fe200078ec0ff */
[----:B------:R-:W-:Y:S02]  /*a510*/  IMAD.MOV R12, RZ, RZ, -R12 ;  /* 0x000000ffff0c7224 */ /* 0x000fe400078e0a0c */
[----:B------:R-:W-:Y:S01]  /*a520*/  IMAD.MOV R2, RZ, RZ, -R0 ;  /* 0x000000ffff027224 */ /* 0x000fe200078e0a00 */
[----:B------:R-:W-:Y:S01]  /*a530*/  LOP3.LUT R3, R10, R3, RZ, 0xc0, !PT ;  /* 0x000000030a037212 */ /* 0x000fe200078ec0ff */
[----:B------:R-:W-:Y:S02]  /*a540*/  IMAD R19, R24, R0, R19 ;  /* 0x0000000018137224 */ /* 0x000fe400078e0213 */
[----:B0-----:R-:W-:-:S04]  /*a550*/  IMAD R0, R2, R25, R13 ;  /* 0x0000001902007224 */ /* 0x001fc800078e020d */
[----:B------:R-:W-:Y:S01]  /*a560*/  IMAD R2, R0, R14, R3 ;  /* 0x0000000e00027224 */ /* 0x000fe200078e0203 */
[----:B----4-:R-:W-:Y:S01]  /*a570*/  ISETP.NE.AND P0, PT, R4, 0x1, PT ;  /* 0x000000010400780c */ /* 0x010fe20003f05270 */
[----:B------:R-:W-:-:S05]  /*a580*/  IMAD.MOV.U32 R4, RZ, RZ, 0x1 ;  /* 0x00000001ff047424 */ /* 0x000fca00078e00ff */
[----:B------:R-:W-:-:S07]  /*a590*/  PRMT R0, R4, 0x7610, R0 ;  /* 0x0000761004007816 */ /* 0x000fce0000000000 */
[----:B------:R-:W-:-:S04]  /*a5a0*/  @P0 IMAD R22, R15, R12, R20 ;  /* 0x0000000c0f160224 */ /* 0x000fc800078e0214 */
[----:B------:R-:W-:-:S05]  /*a5b0*/  IMAD R19, R19, R28, R22 ;  /* 0x0000001c13137224 */ /* 0x000fca00078e0216 */
[----:B------:R-:W-:Y:S02]  /*a5c0*/  SEL R22, R2, R19, !P0 ;  /* 0x0000001302167207 */ /* 0x000fe40004000000 */
[----:B------:R-:W-:Y:S01]  /*a5d0*/  SEL R19, R19, R2, !P0 ;  /* 0x0000000213137207 */ /* 0x000fe20004000000 */
[----:B------:R-:W-:-:S07]  /*a5e0*/  IMAD.MOV.U32 R2, RZ, RZ, R11 ;  /* 0x000000ffff027224 */ /* 0x000fce00078e000b */
.L_x_291:
[----:B------:R-:W-:Y:S02]  /*a5f0*/  LOP3.LUT P0, RZ, R0, 0xff, RZ, 0xc0, !PT ;  /* 0x000000ff00ff7812 */ /* 0x000fe4000780c0ff */
[----:B------:R-:W-:-:S11]  /*a600*/  LOP3.LUT R175, R175, 0x1, RZ, 0x3c, !PT ;  /* 0x00000001afaf7812 */ /* 0x000fd600078e3cff */
[----:B------:R-:W-:Y:S05]  /*a610*/  @P0 BRA `(.L_x_294) ;  /* 0xffffff7000240947 */ /* 0x000fea000383ffff */
[----:B------:R-:W-:Y:S05]  /*a620*/  EXIT ;  /* 0x000000000000794d */ /* 0x000fea0003800000 */
.L_x_17:
[----:B------:R-:W-:-:S08]  /*a630*/  ISETP.NE.AND P0, PT, R5, RZ, PT ;  /* 0x000000ff0500720c */ /* 0x000fd00003f05270 */
[----:B0-----:R-:W0:-:S00]  /*a640*/  USETMAXREG.DEALLOC.CTAPOOL 0x28 ;  /* 0x00000028000079c8 */ /* 0x001e0000080e0500 */
[----:B------:R-:W-:Y:S05]  /*a650*/  @P0 EXIT ;  /* 0x000000000000094d */ /* 0x000fea0003800000 */
[----:B0-----:R-:W-:Y:S01]  /*a660*/  LOP3.LUT P0, RZ, R8, 0xff, RZ, 0xc0, !PT ;  /* 0x000000ff08ff7812 */ /* 0x001fe2000780c0ff */
[----:B------:R-:W-:Y:S02]  /*a670*/  IMAD.MOV.U32 R0, RZ, RZ, 0x1 ;  /* 0x00000001ff007424 */ /* 0x000fe400078e00ff */
[----:B------:R-:W-:-:S10]  /*a680*/  IMAD.MOV.U32 R8, RZ, RZ, RZ ;  /* 0x000000ffff087224 */ /* 0x000fd400078e00ff */
[----:B------:R-:W-:Y:S05]  /*a690*/  @!P0 BRA `(.L_x_295) ;  /* 0x0000000c003c8947 */ /* 0x000fea0003800000 */
[----:B------:R-:W0:Y:S01]  /*a6a0*/  S2R R7, SR_CgaCtaId ;  /* 0x0000000000077919 */ /* 0x000e220000008800 */
[----:B------:R-:W-:Y:S01]  /*a6b0*/  LOP3.LUT P0, RZ, R4, 0x1f, RZ, 0xc0, !PT ;  /* 0x0000001f04ff7812 */ /* 0x000fe2000780c0ff */
[----:B------:R-:W-:Y:S01]  /*a6c0*/  ULDC UR5, c[0x0][0x658] ;  /* 0x0001960000057ab9 */ /* 0x000fe20000000800 */
[----:B------:R-:W-:Y:S01]  /*a6d0*/  UMOV UR6, 0xffffffff ;  /* 0xffffffff00067882 */ /* 0x000fe20000000000 */
[----:B------:R-:W-:Y:S01]  /*a6e0*/  BSSY B0, `(.L_x_295) ;  /* 0x00000ca000007945 */ /* 0x000fe20003800000 */
[----:B------:R-:W-:Y:S01]  /*a6f0*/  USHF.L.U32 UR6, UR6, UR5, URZ ;  /* 0x0000000506067299 */ /* 0x000fe2000800063f */
[C---:B------:R-:W-:Y:S01]  /*a700*/  ISETP.NE.AND P2, PT, R3.reuse, RZ, PT ;  /* 0x000000ff0300720c */ /* 0x040fe20003f45270 */
[----:B------:R-:W-:Y:S01]  /*a710*/  IMAD.MOV.U32 R9, RZ, RZ, 0x1 ;  /* 0x00000001ff097424 */ /* 0x000fe200078e00ff */
[----:B------:R-:W-:Y:S01]  /*a720*/  ISETP.NE.OR P0, PT, R3, RZ, !P0 ;  /* 0x000000ff0300720c */ /* 0x000fe20004705670 */
[----:B------:R-:W-:Y:S01]  /*a730*/  IMAD.MOV.U32 R0, RZ, RZ, 0x1 ;  /* 0x00000001ff007424 */ /* 0x000fe200078e00ff */
[----:B------:R-:W-:Y:S01]  /*a740*/  LOP3.LUT R6, R16, 0x2, RZ, 0xfc, !PT ;  /* 0x0000000210067812 */ /* 0x000fe200078efcff */
[----:B------:R-:W-:Y:S01]  /*a750*/  IMAD.MOV.U32 R8, RZ, RZ, RZ ;  /* 0x000000ffff087224 */ /* 0x000fe200078e00ff */
[----:B------:R-:W-:Y:S01]  /*a760*/  ULDC UR4, c[0x0][0x600] ;  /* 0x0001800000047ab9 */ /* 0x000fe20000000800 */
[----:B------:R-:W-:Y:S01]  /*a770*/  UMOV UR7, 0x1 ;  /* 0x0000000100077882 */ /* 0x000fe20000000000 */
[----:B------:R-:W-:-:S02]  /*a780*/  UIADD3 UR19, UR40, 0x1, URZ ;  /* 0x0000000128137890 */ /* 0x000fc4000fffe03f */
[----:B------:R-:W-:Y:S02]  /*a790*/  UIADD3 UR15, UR4, -0x1, URZ ;  /* 0xffffffff040f7890 */ /* 0x000fe4000fffe03f */
[----:B------:R-:W-:Y:S02]  /*a7a0*/  USHF.L.U32 UR17, UR7, UR5, URZ ;  /* 0x0000000507117299 */ /* 0x000fe4000800063f */
[----:B------:R-:W-:Y:S01]  /*a7b0*/  ULOP3.LUT UR16, URZ, UR6, URZ, 0x33, !UPT ;  /* 0x000000063f107292 */ /* 0x000fe2000f8e333f */
[----:B------:R-:W-:Y:S01]  /*a7c0*/  ULDC.64 UR20, c[0x0][0x198] ;  /* 0x0000660000147ab9 */ /* 0x000fe20000000a00 */
[C---:B0-----:R-:W-:Y:S02]  /*a7d0*/  IMAD.SHL.U32 R10, R7.reuse, 0x80, RZ ;  /* 0x00000080070a7824 */ /* 0x041fe400078e00ff */
[----:B------:R-:W-:-:S03]  /*a7e0*/  IMAD.SHL.U32 R7, R7, 0x2000, RZ ;  /* 0x0000200007077824 */ /* 0x000fc600078e00ff */
[----:B------:R-:W-:Y:S02]  /*a7f0*/  LOP3.LUT R10, R10, 0x80, RZ, 0xc0, !PT ;  /* 0x000000800a0a7812 */ /* 0x000fe400078ec0ff */
[----:B------:R-:W-:-:S07]  /*a800*/  LOP3.LUT R7, R7, 0x2000, RZ, 0xc0, !PT ;  /* 0x0000200007077812 */ /* 0x000fce00078ec0ff */
.L_x_307:
[----:B------:R-:W-:-:S03]  /*a810*/  UMOV UR4, 0xffffffff ;  /* 0xffffffff00047882 */ /* 0x000fc60000000000 */
[----:B------:R-:W-:Y:S05]  /*a820*/  BRA.DIV UR4, `(.L_x_296) ;  /* 0x0000001204107947 */ /* 0x000fea000b800000 */
[----:B------:R-:W-:-:S13]  /*a830*/  ELECT P6, URZ, PT ;  /* 0x00000000003f782f */ /* 0x000fda00038c0000 */
.L_x_321:
[----:B------:R-:W0:Y:S01]  /*a840*/  LDC R3, c[0x0][0x28c] ;  /* 0x0000a300ff037b82 */ /* 0x000e220000000800 */
[----:B------:R-:W-:Y:S01]  /*a850*/  BSSY B1, `(.L_x_297) ;  /* 0x0000039000017945 */ /* 0x000fe20003800000 */
[----:B0-----:R-:W-:-:S13]  /*a860*/  ISETP.LT.OR P6, PT, R3, 0x1, !P6 ;  /* 0x000000010300780c */ /* 0x001fda00077c1670 */
[----:B------:R-:W-:Y:S05]  /*a870*/  @P6 BRA `(.L_x_298) ;  /* 0x0000000000d86947 */ /* 0x000fea0003800000 */
[----:B------:R-:W-:Y:S02]  /*a880*/  IMAD R22, R22, 0x100, R10 ;  /* 0x0000010016167824 */ /* 0x000fe400078e020a */
[----:B------:R-:W-:Y:S02]  /*a890*/  IMAD.SHL.U32 R19, R19, 0x40, RZ ;  /* 0x0000004013137824 */ /* 0x000fe400078e00ff */
[----:B------:R-:W-:Y:S02]  /*a8a0*/  IMAD.MOV.U32 R14, RZ, RZ, RZ ;  /* 0x000000ffff0e7224 */ /* 0x000fe400078e00ff */
[----:B------:R-:W-:Y:S02]  /*a8b0*/  IMAD.U32 R15, RZ, RZ, UR19 ;  /* 0x00000013ff0f7e24 */ /* 0x000fe4000f8e00ff */
[----:B------:R-:W-:Y:S02]  /*a8c0*/  IMAD.MOV.U32 R3, RZ, RZ, R0 ;  /* 0x000000ffff037224 */ /* 0x000fe400078e0000 */
[----:B------:R-:W-:-:S07]  /*a8d0*/  IMAD.MOV.U32 R4, RZ, RZ, R8 ;  /* 0x000000ffff047224 */ /* 0x000fce00078e0008 */
.L_x_302:
[----:B------:R-:W0:Y:S01]  /*a8e0*/  S2R R12, SR_CgaCtaId ;  /* 0x00000000000c7919 */ /* 0x000e220000008800 */
[----:B------:R-:W-:Y:S01]  /*a8f0*/  MOV R5, 0x400 ;  /* 0x0000040000057802 */ /* 0x000fe20000000f00 */
[----:B------:R-:W1:Y:S03]  /*a900*/  @!P2 LDC R11, c[0x0][0x500] ;  /* 0x00014000ff0bab82 */ /* 0x000e660000000800 */
[----:B0-----:R-:W-:Y:S02]  /*a910*/  LEA R13, R12, R5, 0x18 ;  /* 0x000000050c0d7211 */ /* 0x001fe400078ec0ff */
[----:B------:R-:W-:-:S03]  /*a920*/  SHF.L.U32 R5, R3, 0x1f, RZ ;  /* 0x0000001f03057819 */ /* 0x000fc600000006ff */
[----:B------:R-:W-:-:S04]  /*a930*/  IMAD R12, R4, 0x8, R13 ;  /* 0x00000008040c7824 */ /* 0x000fc800078e020d */
[----:B------:R-:W0:Y:S02]  /*a940*/  SYNCS.PHASECHK.TRANS64.TRYWAIT P1, [R12+URZ+0x28], R5 ;  /* 0x000028050c0075a7 */ /* 0x000e24000802017f */
[----:B01----:R-:W-:Y:S05]  /*a950*/  @!P1 BRA `(.L_x_299) ;  /* 0x0000000c00e49947 */ /* 0x003fea0003800000 */
.L_x_322:
[----:B0-----:R-:W-:Y:S01]  /*a960*/  PRMT R5, R6, 0x9910, RZ ;  /* 0x0000991006057816 */ /* 0x001fe200000000ff */
[----:B------:R0:W-:Y:S03]  /*a970*/  @!P2 SYNCS.ARRIVE.TRANS64 RZ, [R12+URZ], R11 ;  /* 0x0000000b0cffa9a7 */ /* 0x0001e6000800003f */
[----:B------:R-:W-:-:S13]  /*a980*/  ISETP.NE.AND P1, PT, R5, 0x2, PT ;  /* 0x000000020500780c */ /* 0x000fda0003f25270 */
[----:B0-----:R-:W-:Y:S05]  /*a990*/  @P1 BRA `(.L_x_300) ;  /* 0x0000000000041947 */ /* 0x001fea0003800000 */
[----:B------:R-:W-:Y:S01]  /*a9a0*/  BPT.TRAP 0x1 ;  /* 0x000000040000795c */ /* 0x000fe20000300000 */
.L_x_300:
[----:B------:R-:W-:Y:S05]  /*a9b0*/  @P0 BRA `(.L_x_301) ;  /* 0x0000000000040947 */ /* 0x000fea0003800000 */
[----:B------:R-:W-:Y:S01]  /*a9c0*/  BPT.TRAP 0x1 ;  /* 0x000000040000795c */ /* 0x000fe20000300000 */
.L_x_301:
[----:B------:R-:W-:Y:S01]  /*a9d0*/  IMAD R5, R4, 0x4000, R7 ;  /* 0x0000400004057824 */ /* 0x000fe200078e0207 */
[----:B------:R-:W-:Y:S01]  /*a9e0*/  R2UR UR9, R12 ;  /* 0x000000000c0972ca */ /* 0x000fe200000e0000 */
[C-C-:B------:R-:W-:Y:S01]  /*a9f0*/  IMAD R11, R4.reuse, 0x2000, R13.reuse ;  /* 0x00002000040b7824 */ /* 0x140fe200078e020d */
[----:B------:R-:W-:Y:S01]  /*aa00*/  UIADD3 UR4, UP0, UR20, 0xf0, URZ ;  /* 0x000000f014047890 */ /* 0x000fe2000ff1e03f */
[----:B------:R-:W-:Y:S01]  /*aa10*/  IMAD R5, R5, 0x2, R13 ;  /* 0x0000000205057824 */ /* 0x000fe200078e020d */
[----:B------:R-:W-:Y:S01]  /*aa20*/  R2UR UR11, R19 ;  /* 0x00000000130b72ca */ /* 0x000fe200000e0000 */
[----:B------:R-:W-:Y:S01]  /*aa30*/  VIADD R15, R15, 0xffffffff ;  /* 0xffffffff0f0f7836 */ /* 0x000fe20000000000 */
[----:B------:R-:W-:Y:S01]  /*aa40*/  R2UR UR5, R11 ;  /* 0x000000000b0572ca */ /* 0x000fe200000e0000 */
[----:B------:R-:W-:Y:S01]  /*aa50*/  UIADD3 UR22, UP1, UR20, 0x1f0, URZ ;  /* 0x000001f014167890 */ /* 0x000fe2000ff3e03f */
[----:B------:R-:W-:Y:S01]  /*aa60*/  R2UR UR8, R5 ;  /* 0x00000000050872ca */ /* 0x000fe200000e0000 */
[----:B------:R-:W-:Y:S01]  /*aa70*/  VIADD R4, R4, 0x1 ;  /* 0x0000000104047836 */ /* 0x000fe20000000000 */
[----:B------:R-:W-:Y:S01]  /*aa80*/  R2UR UR10, R14 ;  /* 0x000000000e0a72ca */ /* 0x000fe200000e0000 */
[----:B------:R-:W-:Y:S01]  /*aa90*/  UIADD3.X UR23, URZ, UR21, URZ, UP1, !UPT ;  /* 0x000000153f177290 */ /* 0x000fe20008ffe43f */
[----:B------:R-:W-:Y:S01]  /*aaa0*/  R2UR UR12, R2 ;  /* 0x00000000020c72ca */ /* 0x000fe200000e0000 */
[----:B------:R-:W-:Y:S01]  /*aab0*/  UMOV UR6, 0x0 ;  /* 0x0000000000067882 */ /* 0x000fe20000000000 */
[----:B------:R-:W-:Y:S01]  /*aac0*/  R2UR UR18, R22 ;  /* 0x00000000161272ca */ /* 0x000fe200000e0000 */
[----:B------:R-:W-:Y:S01]  /*aad0*/  UMOV UR7, 0x10000000 ;  /* 0x1000000000077882 */ /* 0x000fe20000000000 */
[----:B------:R-:W-:Y:S01]  /*aae0*/  ISETP.GT.AND P3, PT, R15, 0x1, PT ;  /* 0x000000010f00780c */ /* 0x000fe20003f64270 */
[----:B------:R-:W-:Y:S01]  /*aaf0*/  UMOV UR24, 0x30000 ;  /* 0x0003000000187882 */ /* 0x000fe20000000000 */
[----:B------:R-:W-:Y:S01]  /*ab00*/  ISETP.NE.AND P1, PT, R4, 0x5, PT ;  /* 0x000000050400780c */ /* 0x000fe20003f25270 */
[----:B------:R-:W-:Y:S01]  /*ab10*/  UIADD3 UR13, UR5, 0x180, URZ ;  /* 0x00000180050d7890 */ /* 0x000fe2000fffe03f */
[----:B------:R-:W-:Y:S01]  /*ab20*/  VIADD R14, R14, 0x40 ;  /* 0x000000400e0e7836 */ /* 0x000fe20000000000 */
[----:B------:R-:W-:Y:S01]  /*ab30*/  UIADD3.X UR5, URZ, UR21, URZ, UP0, !UPT ;  /* 0x000000153f057290 */ /* 0x000fe200087fe43f */
[----:B------:R-:W-:Y:S01]  /*ab40*/  SEL R12, RZ, 0x1, P1 ;  /* 0x00000001ff0c7807 */ /* 0x000fe20000800000 */
[----:B------:R-:W-:Y:S01]  /*ab50*/  UIADD3 UR14, UR8, 0xa180, URZ ;  /* 0x0000a180080e7890 */ /* 0x000fe2000fffe03f */
[----:B------:R-:W-:-:S02]  /*ab60*/  SEL R4, R4, RZ, P1 ;  /* 0x000000ff04047207 */ /* 0x000fc40000800000 */
[----:B------:R-:W-:Y:S01]  /*ab70*/  UMOV UR8, UR13 ;  /* 0x0000000d00087c82 */ /* 0x000fe20008000000 */
[----:B------:R-:W-:-:S03]  /*ab80*/  LOP3.LUT R3, R3, R12, RZ, 0x3c, !PT ;  /* 0x0000000c03037212 */ /* 0x000fc600078e3cff */
[----:B------:R0:W-:Y:S02]  /*ab90*/  UTMALDG.3D [UR8], [UR4], desc[UR6] ;  /* 0x00000608040075b4 */ /* 0x0001e40008011000 */
[----:B0-----:R-:W-:Y:S01]  /*aba0*/  UMOV UR8, UR14 ;  /* 0x0000000e00087c82 */ /* 0x001fe20008000000 */
[----:B------:R-:W-:Y:S02]  /*abb0*/  UMOV UR11, UR18 ;  /* 0x00000012000b7c82 */ /* 0x000fe40008000000 */
[----:B------:R0:W-:Y:S02]  /*abc0*/  UTMALDG.3D.MULTICAST [UR8], [UR22], UR24, desc[UR6] ;  /* 0x00000608160073b4 */ /* 0x0001e40008011818 */
[----:B0-----:R-:W-:Y:S05]  /*abd0*/  @P3 BRA `(.L_x_302) ;  /* 0xfffffffc00403947 */ /* 0x001fea000383ffff */
.L_x_298:
[----:B------:R-:W-:Y:S05]  /*abe0*/  BSYNC B1 ;  /* 0x0000000000017941 */ /* 0x000fea0003800000 */
.L_x_297:
[----:B------:R-:W2:Y:S01]  /*abf0*/  LDL.64 R12, [R1] ;  /* 0x00000000010c7983 */ /* 0x000ea20000100a00 */
[----:B------:R-:W-:Y:S01]  /*ac00*/  LOP3.LUT P4, RZ, R9, 0xff, RZ, 0xc0, !PT ;  /* 0x000000ff09ff7812 */ /* 0x000fe2000788c0ff */
[----:B------:R-:W-:Y:S01]  /*ac10*/  VIADD R8, R8, UR40 ;  /* 0x0000002808087c36 */ /* 0x000fe20008000000 */
[----:B------:R-:W-:Y:S01]  /*ac20*/  ULDC.64 UR4, c[0x0][0x650] ;  /* 0x0001940000047ab9 */ /* 0x000fe20000000a00 */
[----:B------:R-:W-:Y:S01]  /*ac30*/  IMAD.U32 R5, RZ, RZ, UR40 ;  /* 0x00000028ff057e24 */ /* 0x000fe2000f8e00ff */
[----:B------:R-:W-:Y:S01]  /*ac40*/  UISETP.GE.U32.AND UP0, UPT, UR40, 0x5, UPT ;  /* 0x000000052800788c */ /* 0x000fe2000bf06070 */
[----:B------:R-:W-:Y:S01]  /*ac50*/  BSSY B1, `(.L_x_303) ;  /* 0x0000070000017945 */ /* 0x000fe20003800000 */
[----:B------:R-:W-:Y:S01]  /*ac60*/  ISETP.GT.U32.AND P1, PT, R8, 0x4, PT ;  /* 0x000000040800780c */ /* 0x000fe20003f24070 */
[----:B------:R-:W-:Y:S01]  /*ac70*/  IMAD.MOV.U32 R19, RZ, RZ, -0x1 ;  /* 0xffffffffff137424 */ /* 0x000fe200078e00ff */
[----:B------:R-:W-:Y:S01]  /*ac80*/  PRMT R9, RZ, 0x7610, R9 ;  /* 0x00007610ff097816 */ /* 0x000fe20000000009 */
[----:B------:R-:W-:Y:S01]  /*ac90*/  IMAD.MOV.U32 R22, RZ, RZ, -0x1 ;  /* 0xffffffffff167424 */ /* 0x000fe200078e00ff */
[----:B------:R-:W-:-:S02]  /*aca0*/  ISETP.LT.U32.AND P1, PT, R5, 0x5, P1 ;  /* 0x000000050500780c */ /* 0x000fc40000f21070 */
[----:B------:R-:W-:Y:S01]  /*acb0*/  PLOP3.LUT P3, PT, PT, PT, UP0, 0x80, 0x0 ;  /* 0x000000000000781c */ /* 0x000fe20003f6f008 */
[----:B------:R-:W0:Y:S01]  /*acc0*/  @P4 S2R R3, SR_CgaCtaId ;  /* 0x0000000000034919 */ /* 0x000e220000008800 */
[----:B------:R-:W-:-:S04]  /*acd0*/  @P4 MOV R2, 0x400 ;  /* 0x0000040000024802 */ /* 0x000fc80000000f00 */
[----:B0-----:R-:W-:Y:S01]  /*ace0*/  @P4 LEA R4, R3, R2, 0x18 ;  /* 0x0000000203044211 */ /* 0x001fe200078ec0ff */
[----:B------:R-:W-:-:S03]  /*acf0*/  IMAD.WIDE.U32 R2, R8, -0x33333333, RZ ;  /* 0xcccccccd08027825 */ /* 0x000fc600078e00ff */
[----:B------:R0:W-:Y:S01]  /*ad00*/  @P4 SYNCS.ARRIVE.TRANS64.A1T0 RZ, [R4+URZ+0x88], RZ ;  /* 0x000088ff04ff49a7 */ /* 0x0001e2000810003f */
[----:B------:R-:W-:Y:S01]  /*ad10*/  IMAD.MOV.U32 R2, RZ, RZ, -0x1 ;  /* 0xffffffffff027424 */ /* 0x000fe200078e00ff */
[----:B------:R-:W-:Y:S02]  /*ad20*/  SHF.R.U32.HI R5, RZ, 0x2, R3 ;  /* 0x00000002ff057819 */ /* 0x000fe40000011603 */
[----:B------:R-:W-:-:S03]  /*ad30*/  SEL R3, RZ, 0x1, !P1 ;  /* 0x00000001ff037807 */ /* 0x000fc60004800000 */
[----:B------:R-:W-:Y:S01]  /*ad40*/  IMAD R8, R5, -0x5, R8 ;  /* 0xfffffffb05087824 */ /* 0x000fe200078e0208 */
[----:B------:R-:W-:Y:S02]  /*ad50*/  LOP3.LUT R0, R0, R3, RZ, 0x3c, !PT ;  /* 0x0000000300007212 */ /* 0x000fe400078e3cff */
[----:B------:R-:W-:Y:S02]  /*ad60*/  PRMT R3, RZ, 0x7610, R3 ;  /* 0x00007610ff037816 */ /* 0x000fe40000000003 */
[----:B------:R-:W-:Y:S02]  /*ad70*/  @P3 LOP3.LUT R0, R0, 0x1, R5, 0x78, !PT ;  /* 0x0000000100003812 */ /* 0x000fe400078e7805 */
[----:B--2---:R-:W-:-:S04]  /*ad80*/  IADD3 R18, P4, R18, R12, RZ ;  /* 0x0000000c12127210 */ /* 0x004fc80007f9e0ff */
[----:B------:R-:W-:Y:S01]  /*ad90*/  ISETP.GE.U32.AND P1, PT, R18, UR4, PT ;  /* 0x0000000412007c0c */ /* 0x000fe2000bf26070 */
[----:B------:R-:W-:-:S05]  /*ada0*/  IMAD.X R17, R17, 0x1, R23, P4 ;  /* 0x0000000111117824 */ /* 0x000fca00020e0617 */
[----:B------:R-:W-:-:S13]  /*adb0*/  ISETP.GE.U32.AND.EX P1, PT, R17, UR5, PT, P1 ;  /* 0x0000000511007c0c */ /* 0x000fda000bf26110 */
[----:B0-----:R-:W-:Y:S05]  /*adc0*/  @P1 BRA `(.L_x_304) ;  /* 0x0000000400601947 */ /* 0x001fea0003800000 */
[----:B------:R-:W0:Y:S01]  /*add0*/  S2R R12, SR_CTAID.X ;  /* 0x00000000000c7919 */ /* 0x000e220000002500 */
[----:B------:R-:W-:Y:S01]  /*ade0*/  ULDC.64 UR4, c[0x0][0x628] ;  /* 0x00018a0000047ab9 */ /* 0x000fe20000000a00 */
[----:B------:R-:W-:Y:S01]  /*adf0*/  ULDC UR7, c[0x0][0x630] ;  /* 0x00018c0000077ab9 */ /* 0x000fe20000000800 */
[----:B------:R-:W-:Y:S01]  /*ae00*/  ISETP.NE.U32.AND P1, PT, RZ, UR4, PT ;  /* 0x00000004ff007c0c */ /* 0x000fe2000bf25070 */
[----:B------:R-:W1:Y:S01]  /*ae10*/  S2R R13, SR_CTAID.Y ;  /* 0x00000000000d7919 */ /* 0x000e620000002600 */
[----:B------:R-:W-:Y:S01]  /*ae20*/  ULDC UR8, c[0x0][0x150] ;  /* 0x0000540000087ab9 */ /* 0x000fe20000000800 */
[----:B------:R-:W-:Y:S01]  /*ae30*/  IMAD.MOV.U32 R2, RZ, RZ, R18 ;  /* 0x000000ffff027224 */ /* 0x000fe200078e0012 */
[----:B------:R-:W-:Y:S01]  /*ae40*/  ISETP.NE.AND.EX P1, PT, RZ, UR5, PT, P1 ;  /* 0x00000005ff007c0c */ /* 0x000fe2000bf25310 */
[----:B------:R-:W-:Y:S01]  /*ae50*/  IMAD.MOV.U32 R3, RZ, RZ, R17 ;  /* 0x000000ffff037224 */ /* 0x000fe200078e0011 */
[----:B0-----:R-:W-:-:S11]  /*ae60*/  I2FP.F32.U32 R14, R12 ;  /* 0x0000000c000e7245 */ /* 0x001fd60000201000 */
[----:B------:R-:W-:Y:S05]  /*ae70*/  @!P1 BRA `(.L_x_305) ;  /* 0x0000000000289947 */ /* 0x000fea0003800000 */
[----:B------:R-:W-:Y:S02]  /*ae80*/  ULDC UR6, c[0x0][0x634] ;  /* 0x00018d0000067ab9 */ /* 0x000fe40000000800 */
[----:B------:R-:W-:-:S05]  /*ae90*/  IADD3 R3, P1, R18, UR6, RZ ;  /* 0x0000000612037c10 */ /* 0x000fca000ff3e0ff */
[----:B------:R-:W-:-:S04]  /*aea0*/  IMAD.X R11, RZ, RZ, R17, P1 ;  /* 0x000000ffff0b7224 */ /* 0x000fc800008e0611 */
[----:B------:R-:W-:-:S04]  /*aeb0*/  IMAD.WIDE.U32 R4, R11, UR4, RZ ;  /* 0x000000040b047c25 */ /* 0x000fc8000f8e00ff */
[----:B------:R-:W-:-:S04]  /*aec0*/  IMAD.WIDE.U32 R4, P1, R3, UR5, R4 ;  /* 0x0000000503047c25 */ /* 0x000fc8000f820004 */
[----:B------:R-:W-:-:S04]  /*aed0*/  IMAD.WIDE.U32 R2, R3, UR4, RZ ;  /* 0x0000000403027c25 */ /* 0x000fc8000f8e00ff */
[----:B------:R-:W-:Y:S01]  /*aee0*/  IMAD.MOV.U32 R2, RZ, RZ, R5 ;  /* 0x000000ffff027224 */ /* 0x000fe200078e0005 */
[----:B------:R-:W-:Y:S01]  /*aef0*/  IADD3 RZ, P3, R3, R4, RZ ;  /* 0x0000000403ff7210 */ /* 0x000fe20007f7e0ff */
[----:B------:R-:W-:-:S04]  /*af00*/  IMAD.X R3, RZ, RZ, RZ, P1 ;  /* 0x000000ffff037224 */ /* 0x000fc800008e06ff */
[----:B------:R-:W-:-:S08]  /*af10*/  IMAD.WIDE.U32.X R2, R11, UR5, R2, P3 ;  /* 0x000000050b027c25 */ /* 0x000fd000098e0402 */
.L_x_305:
[----:B------:R-:W0:Y:S01]  /*af20*/  LDC R21, c[0x0][0x65c] ;  /* 0x00019700ff157b82 */ /* 0x000e220000000800 */
[--C-:B------:R-:W-:Y:S01]  /*af30*/  SHF.R.U64 R11, R2, UR7, R3.reuse ;  /* 0x00000007020b7c19 */ /* 0x100fe20008001203 */
[----:B------:R-:W-:Y:S01]  /*af40*/  FMUL R14, R14, UR8 ;  /* 0x000000080e0e7c20 */ /* 0x000fe20008400000 */
[----:B------:R-:W-:Y:S01]  /*af50*/  SHF.R.U32.HI R2, RZ, UR7, R3 ;  /* 0x00000007ff027c19 */ /* 0x000fe20008011603 */
[----:B------:R-:W-:Y:S01]  /*af60*/  ULDC UR6, c[0x0][0x154] ;  /* 0x0000550000067ab9 */ /* 0x000fe20000000800 */
[----:B------:R-:W-:Y:S01]  /*af70*/  IADD3 R15, P1, RZ, -R11, RZ ;  /* 0x8000000bff0f7210 */ /* 0x000fe20007f3e0ff */
[----:B------:R-:W-:Y:S01]  /*af80*/  ULDC.64 UR4, c[0x0][0x620] ;  /* 0x0001880000047ab9 */ /* 0x000fe20000000a00 */
[----:B-1----:R-:W-:Y:S01]  /*af90*/  I2FP.F32.U32 R3, R13 ;  /* 0x0000000d00037245 */ /* 0x002fe20000201000 */
[----:B------:R-:W1:Y:S01]  /*afa0*/  LDC R19, c[0x0][0x144] ;  /* 0x00005100ff137b82 */ /* 0x000e620000000800 */
[----:B------:R-:W2:Y:S01]  /*afb0*/  F2I.U32.TRUNC.NTZ R14, R14 ;  /* 0x0000000e000e7305 */ /* 0x000ea2000020f000 */
[----:B------:R-:W-:-:S02]  /*afc0*/  IMAD.X R2, RZ, RZ, ~R2, P1 ;  /* 0x000000ffff027224 */ /* 0x000fc400008e0e02 */
[----:B------:R-:W-:Y:S01]  /*afd0*/  FMUL R4, R3, UR6 ;  /* 0x0000000603047c20 */ /* 0x000fe20008400000 */
[----:B------:R-:W-:Y:S01]  /*afe0*/  IMAD.MOV.U32 R3, RZ, RZ, R17 ;  /* 0x000000ffff037224 */ /* 0x000fe200078e0011 */
[----:B------:R-:W-:Y:S01]  /*aff0*/  ULDC.64 UR6, c[0x0][0x640] ;  /* 0x0001900000067ab9 */ /* 0x000fe20000000a00 */
[----:B------:R-:W-:Y:S01]  /*b000*/  IMAD R2, R2, UR4, RZ ;  /* 0x0000000402027c24 */ /* 0x000fe2000f8e02ff */
[----:B------:R-:W3:Y:S01]  /*b010*/  LDC R20, c[0x0][0x148] ;  /* 0x00005200ff147b82 */ /* 0x000ee20000000800 */
[----:B------:R-:W-:Y:S01]  /*b020*/  ISETP.NE.U32.AND P1, PT, RZ, UR6, PT ;  /* 0x00000006ff007c0c */ /* 0x000fe2000bf25070 */
[----:B------:R-:W4:Y:S01]  /*b030*/  F2I.U32.TRUNC.NTZ R4, R4 ;  /* 0x0000000400047305 */ /* 0x000f22000020f000 */
[----:B------:R-:W-:Y:S02]  /*b040*/  IMAD R5, R15, UR5, R2 ;  /* 0x000000050f057c24 */ /* 0x000fe4000f8e0202 */
[----:B------:R-:W-:Y:S01]  /*b050*/  IMAD.MOV.U32 R2, RZ, RZ, R18 ;  /* 0x000000ffff027224 */ /* 0x000fe200078e0012 */
[----:B------:R-:W-:-:S02]  /*b060*/  ISETP.NE.AND.EX P1, PT, RZ, UR7, PT, P1 ;  /* 0x00000007ff007c0c */ /* 0x000fc4000bf25310 */
[----:B0-----:R-:W-:Y:S01]  /*b070*/  ISETP.NE.AND P4, PT, R21, 0x1, PT ;  /* 0x000000011500780c */ /* 0x001fe20003f85270 */
[----:B------:R-:W-:Y:S01]  /*b080*/  IMAD.WIDE.U32 R2, R15, UR4, R2 ;  /* 0x000000040f027c25 */ /* 0x000fe2000f8e0002 */
[----:B------:R-:W-:-:S03]  /*b090*/  ULDC UR4, c[0x0][0x618] ;  /* 0x0001860000047ab9 */ /* 0x000fc60000000800 */
[----:B--2---:R-:W-:Y:S02]  /*b0a0*/  IMAD.MOV R14, RZ, RZ, -R14 ;  /* 0x000000ffff0e7224 */ /* 0x004fe400078e0a0e */
[----:B------:R-:W-:Y:S02]  /*b0b0*/  IMAD.IADD R3, R3, 0x1, R5 ;  /* 0x0000000103037824 */ /* 0x000fe400078e0205 */
[----:B-1----:R-:W-:-:S03]  /*b0c0*/  IMAD R12, R19, R14, R12 ;  /* 0x0000000e130c7224 */ /* 0x002fc600078e020c */
[--C-:B------:R-:W-:Y:S01]  /*b0d0*/  SHF.R.U64 R14, R2, UR4, R3.reuse ;  /* 0x00000004020e7c19 */ /* 0x100fe20008001203 */
[----:B----4-:R-:W-:Y:S01]  /*b0e0*/  IMAD.MOV R2, RZ, RZ, -R4 ;  /* 0x000000ffff027224 */ /* 0x010fe200078e0a04 */
[----:B------:R-:W-:Y:S01]  /*b0f0*/  SHF.R.U32.HI R3, RZ, UR4, R3 ;  /* 0x00000004ff037c19 */ /* 0x000fe20008011603 */
[----:B------:R-:W-:Y:S02]  /*b100*/  ULDC UR4, c[0x0][0x608] ;  /* 0x0001820000047ab9 */ /* 0x000fe40000000800 */
[----:B---3--:R-:W-:Y:S01]  /*b110*/  @P4 IMAD R12, R20, R2, R13 ;  /* 0x00000002140c4224 */ /* 0x008fe200078e020d */
[--C-:B------:R-:W-:Y:S02]  /*b120*/  SHF.R.U64 R19, R14, UR4, R3.reuse ;  /* 0x000000040e137c19 */ /* 0x100fe40008001203 */
[----:B------:R-:W-:Y:S01]  /*b130*/  SHF.R.U32.HI R2, RZ, UR4, R3 ;  /* 0x00000004ff027c19 */ /* 0x000fe20008011603 */
[----:B------:R-:W-:-:S03]  /*b140*/  ULDC UR4, c[0x0][0x658] ;  /* 0x0001960000047ab9 */ /* 0x000fc60000000800 */
[--C-:B------:R-:W-:Y:S02]  /*b150*/  SHF.R.U64 R13, R19, UR4, R2.reuse ;  /* 0x00000004130d7c19 */ /* 0x100fe40008001202 */
[----:B------:R-:W-:-:S03]  /*b160*/  SHF.R.U32.HI R2, RZ, UR4, R2 ;  /* 0x00000004ff027c19 */ /* 0x000fc60008011602 */
[----:B------:R-:W-:Y:S02]  /*b170*/  IMAD.MOV.U32 R4, RZ, RZ, R13 ;  /* 0x000000ffff047224 */ /* 0x000fe400078e000d */
[----:B------:R-:W-:Y:S01]  /*b180*/  IMAD.MOV.U32 R3, RZ, RZ, R2 ;  /* 0x000000ffff037224 */ /* 0x000fe200078e0002 */
[----:B------:R-:W-:Y:S06]  /*b190*/  @!P1 BRA `(.L_x_306) ;  /* 0x00000000002c9947 */ /* 0x000fec0003800000 */
        /* <DEDUP_REMOVED lines=9> */
[----:B------:R-:W-:-:S04]  /*b230*/  IMAD.WIDE.U32.X R2, R15, UR7, R2, P3 ;  /* 0x000000070f027c25 */ /* 0x000fc800098e0402 */
[----:B------:R-:W-:-:S07]  /*b240*/  IMAD.MOV.U32 R4, RZ, RZ, R2 ;  /* 0x000000ffff047224 */ /* 0x000fce00078e0002 */
.L_x_306:
[----:B------:R-:W-:Y:S01]  /*b250*/  ULDC UR4, c[0x0][0x648] ;  /* 0x0001920000047ab9 */ /* 0x000fe20000000800 */
[----:B------:R-:W-:Y:S01]  /*b260*/  LOP3.LUT R2, R19, UR16, RZ, 0xc0, !PT ;  /* 0x0000001013027c12 */ /* 0x000fe2000f8ec0ff */
[----:B------:R-:W-:Y:S01]  /*b270*/  ULDC UR5, c[0x0][0x610] ;  /* 0x0001840000057ab9 */ /* 0x000fe20000000800 */
[----:B------:R-:W-:Y:S01]  /*b280*/  SHF.R.U64 R3, R4, UR4, R3 ;  /* 0x0000000404037c19 */ /* 0x000fe20008001203 */
[----:B------:R-:W-:Y:S01]  /*b290*/  ULDC UR4, c[0x0][0x638] ;  /* 0x00018e0000047ab9 */ /* 0x000fe20000000800 */
[----:B------:R-:W-:-:S03]  /*b2a0*/  LOP3.LUT R14, R14, UR15, RZ, 0xc0, !PT ;  /* 0x0000000f0e0e7c12 */ /* 0x000fc6000f8ec0ff */
[----:B------:R-:W-:Y:S02]  /*b2b0*/  IMAD.MOV R4, RZ, RZ, -R3 ;  /* 0x000000ffff047224 */ /* 0x000fe400078e0a03 */
[----:B------:R-:W-:Y:S02]  /*b2c0*/  IMAD R3, R3, UR17, R2 ;  /* 0x0000001103037c24 */ /* 0x000fe4000f8e0202 */
[----:B------:R-:W-:Y:S01]  /*b2d0*/  IMAD R13, R4, UR4, R13 ;  /* 0x00000004040d7c24 */ /* 0x000fe2000f8e020d */
[----:B------:R-:W-:Y:S01]  /*b2e0*/  ULDC UR4, c[0x0][0x600] ;  /* 0x0001800000047ab9 */ /* 0x000fe20000000800 */
[----:B------:R-:W-:Y:S02]  /*b2f0*/  IMAD R12, R3, UR5, R12 ;  /* 0x00000005030c7c24 */ /* 0x000fe4000f8e020c */
[----:B------:R-:W-:Y:S02]  /*b300*/  IMAD R13, R13, UR4, R14 ;  /* 0x000000040d0d7c24 */ /* 0x000fe4000f8e020e */
[----:B------:R-:W-:-:S02]  /*b310*/  IMAD.MOV.U32 R3, RZ, RZ, 0x1 ;  /* 0x00000001ff037424 */ /* 0x000fc400078e00ff */
[----:B------:R-:W-:Y:S01]  /*b320*/  IMAD.MOV.U32 R2, RZ, RZ, R11 ;  /* 0x000000ffff027224 */ /* 0x000fe200078e000b */
[----:B------:R-:W-:Y:S02]  /*b330*/  SEL R22, R13, R12, !P4 ;  /* 0x0000000c0d167207 */ /* 0x000fe40006000000 */
[----:B------:R-:W-:-:S07]  /*b340*/  SEL R19, R12, R13, !P4 ;  /* 0x0000000d0c137207 */ /* 0x000fce0006000000 */
.L_x_304:
[----:B------:R-:W-:Y:S05]  /*b350*/  BSYNC B1 ;  /* 0x0000000000017941 */ /* 0x000fea0003800000 */
.L_x_303:
[----:B------:R-:W-:-:S13]  /*b360*/  LOP3.LUT P1, RZ, R3, 0xff, RZ, 0xc0, !PT ;  /* 0x000000ff03ff7812 */ /* 0x000fda000782c0ff */
[----:B------:R-:W-:Y:S05]  /*b370*/  @P1 BRA `(.L_x_307) ;  /* 0xfffffff400241947 */ /* 0x000fea000383ffff */
[----:B------:R-:W-:Y:S05]  /*b380*/  BSYNC B0 ;  /* 0x0000000000007941 */ /* 0x000fea0003800000 */
.L_x_295:
[----:B------:R-:W-:-:S03]  /*b390*/  UMOV UR4, 0xffffffff ;  /* 0xffffffff00047882 */ /* 0x000fc60000000000 */
[----:B------:R-:W-:Y:S05]  /*b3a0*/  BRA.DIV UR4, `(.L_x_308) ;  /* 0x0000000604647947 */ /* 0x000fea000b800000 */
[----:B------:R-:W-:-:S13]  /*b3b0*/  ELECT P6, URZ, PT ;  /* 0x00000000003f782f */ /* 0x000fda00038c0000 */
.L_x_325:
[----:B------:R-:W-:Y:S04]  /*b3c0*/  BSSY B0, `(.L_x_309) ;  /* 0x0000034000007945 */ /* 0x000fe80003800000 */
[----:B------:R-:W-:Y:S05]  /*b3d0*/  @!P6 BRA `(.L_x_310) ;  /* 0x0000000000c8e947 */ /* 0x000fea0003800000 */
[----:B------:R-:W-:-:S04]  /*b3e0*/  LOP3.LUT R16, R16, 0x2, RZ, 0xfc, !PT ;  /* 0x0000000210107812 */ /* 0x000fc800078efcff */
[----:B------:R-:W-:-:S13]  /*b3f0*/  ISETP.NE.AND P0, PT, R16, 0x3, PT ;  /* 0x000000031000780c */ /* 0x000fda0003f05270 */
[----:B------:R-:W-:Y:S05]  /*b400*/  @!P0 BRA `(.L_x_311) ;  /* 0x0000000000048947 */ /* 0x000fea0003800000 */
[----:B------:R-:W-:Y:S01]  /*b410*/  BPT.TRAP 0x1 ;  /* 0x000000040000795c */ /* 0x000fe20000300000 */
.L_x_311:
[----:B------:R-:W0:Y:S01]  /*b420*/  S2R R3, SR_CgaCtaId ;  /* 0x0000000000037919 */ /* 0x000e220000008800 */
[----:B------:R-:W-:-:S04]  /*b430*/  MOV R2, 0x400 ;  /* 0x0000040000027802 */ /* 0x000fc80000000f00 */
[----:B0-----:R-:W-:Y:S02]  /*b440*/  LEA R3, R3, R2, 0x18 ;  /* 0x0000000203037211 */ /* 0x001fe400078ec0ff */
[----:B------:R-:W-:-:S03]  /*b450*/  SHF.L.U32 R2, R0, 0x1f, RZ ;  /* 0x0000001f00027819 */ /* 0x000fc600000006ff */
[----:B------:R-:W-:-:S04]  /*b460*/  VIADD R3, R3, 0x28 ;  /* 0x0000002803037836 */ /* 0x000fc80000000000 */
[C---:B------:R-:W-:Y:S02]  /*b470*/  IMAD R7, R8.reuse, 0x8, R3 ;  /* 0x0000000808077824 */ /* 0x040fe400078e0203 */
[----:B------:R-:W-:Y:S02]  /*b480*/  VIADD R8, R8, 0x1 ;  /* 0x0000000108087836 */ /* 0x000fe40000000000 */
[----:B------:R-:W0:Y:S03]  /*b490*/  SYNCS.PHASECHK.TRANS64.TRYWAIT P0, [R7+URZ], R2 ;  /* 0x00000002070075a7 */ /* 0x000e26000800017f */
[----:B------:R-:W-:-:S04]  /*b4a0*/  ISETP.NE.AND P1, PT, R8, 0x5, PT ;  /* 0x000000050800780c */ /* 0x000fc80003f25270 */
[----:B------:R-:W-:Y:S02]  /*b4b0*/  SEL R5, RZ, 0x1, P1 ;  /* 0x00000001ff057807 */ /* 0x000fe40000800000 */
[----:B------:R-:W-:Y:S02]  /*b4c0*/  SEL R8, R8, RZ, P1 ;  /* 0x000000ff08087207 */ /* 0x000fe40000800000 */
[----:B------:R-:W-:-:S03]  /*b4d0*/  LOP3.LUT R5, R0, R5, RZ, 0x3c, !PT ;  /* 0x0000000500057212 */ /* 0x000fc600078e3cff */
[----:B------:R-:W-:Y:S01]  /*b4e0*/  IMAD R9, R8, 0x8, R3 ;  /* 0x0000000808097824 */ /* 0x000fe200078e0203 */
[----:B------:R-:W-:Y:S01]  /*b4f0*/  SHF.L.U32 R4, R5, 0x1f, RZ ;  /* 0x0000001f05047819 */ /* 0x000fe200000006ff */
[----:B0-----:R-:W-:Y:S06]  /*b500*/  @!P0 BRA `(.L_x_312) ;  /* 0x00000004002c8947 */ /* 0x001fec0003800000 */
.L_x_326:
[----:B------:R-:W1:Y:S01]  /*b510*/  SYNCS.PHASECHK.TRANS64.TRYWAIT P0, [R9+URZ], R4 ;  /* 0x00000004090075a7 */ /* 0x000e62000800017f */
[----:B------:R-:W-:-:S05]  /*b520*/  VIADD R0, R8, 0x1 ;  /* 0x0000000108007836 */ /* 0x000fca0000000000 */
[----:B------:R-:W-:-:S04]  /*b530*/  ISETP.NE.AND P1, PT, R0, 0x5, PT ;  /* 0x000000050000780c */ /* 0x000fc80003f25270 */
[----:B0-----:R-:W-:Y:S02]  /*b540*/  SEL R2, RZ, 0x1, P1 ;  /* 0x00000001ff027807 */ /* 0x001fe40000800000 */
[----:B------:R-:W-:Y:S02]  /*b550*/  SEL R0, R0, RZ, P1 ;  /* 0x000000ff00007207 */ /* 0x000fe40000800000 */
[----:B------:R-:W-:-:S03]  /*b560*/  LOP3.LUT R7, R5, R2, RZ, 0x3c, !PT ;  /* 0x0000000205077212 */ /* 0x000fc600078e3cff */
[----:B------:R-:W-:Y:S01]  /*b570*/  IMAD R6, R0, 0x8, R3 ;  /* 0x0000000800067824 */ /* 0x000fe200078e0203 */
[----:B------:R-:W-:Y:S01]  /*b580*/  SHF.L.U32 R5, R7, 0x1f, RZ ;  /* 0x0000001f07057819 */ /* 0x000fe200000006ff */
[----:B-1----:R-:W-:Y:S06]  /*b590*/  @!P0 BRA `(.L_x_313) ;  /* 0x00000004001c8947 */ /* 0x002fec0003800000 */
.L_x_327:
[----:B------:R-:W1:Y:S01]  /*b5a0*/  SYNCS.PHASECHK.TRANS64.TRYWAIT P0, [R6+URZ], R5 ;  /* 0x00000005060075a7 */ /* 0x000e62000800017f */
[----:B------:R-:W-:-:S05]  /*b5b0*/  VIADD R0, R0, 0x1 ;  /* 0x0000000100007836 */ /* 0x000fca0000000000 */
[----:B------:R-:W-:-:S04]  /*b5c0*/  ISETP.NE.AND P1, PT, R0, 0x5, PT ;  /* 0x000000050000780c */ /* 0x000fc80003f25270 */
[----:B------:R-:W-:Y:S02]  /*b5d0*/  SEL R2, RZ, 0x1, P1 ;  /* 0x00000001ff027807 */ /* 0x000fe40000800000 */
[----:B------:R-:W-:Y:S02]  /*b5e0*/  SEL R0, R0, RZ, P1 ;  /* 0x000000ff00007207 */ /* 0x000fe40000800000 */
[----:B------:R-:W-:-:S03]  /*b5f0*/  LOP3.LUT R7, R7, R2, RZ, 0x3c, !PT ;  /* 0x0000000207077212 */ /* 0x000fc600078e3cff */
[----:B0-----:R-:W-:Y:S01]  /*b600*/  IMAD R9, R0, 0x8, R3 ;  /* 0x0000000800097824 */ /* 0x001fe200078e0203 */
[----:B------:R-:W-:Y:S01]  /*b610*/  SHF.L.U32 R4, R7, 0x1f, RZ ;  /* 0x0000001f07047819 */ /* 0x000fe200000006ff */
[----:B-1----:R-:W-:Y:S06]  /*b620*/  @!P0 BRA `(.L_x_314) ;  /* 0x00000004000c8947 */ /* 0x002fec0003800000 */
.L_x_328:
[----:B------:R-:W1:Y:S01]  /*b630*/  SYNCS.PHASECHK.TRANS64.TRYWAIT P0, [R9+URZ], R4 ;  /* 0x00000004090075a7 */ /* 0x000e62000800017f */
[----:B------:R-:W-:-:S05]  /*b640*/  VIADD R0, R0, 0x1 ;  /* 0x0000000100007836 */ /* 0x000fca0000000000 */
[----:B------:R-:W-:-:S04]  /*b650*/  ISETP.NE.AND P1, PT, R0, 0x5, PT ;  /* 0x000000050000780c */ /* 0x000fc80003f25270 */
[----:B------:R-:W-:Y:S02]  /*b660*/  SEL R2, RZ, 0x1, P1 ;  /* 0x00000001ff027807 */ /* 0x000fe40000800000 */
[----:B------:R-:W-:Y:S02]  /*b670*/  SEL R0, R0, RZ, P1 ;  /* 0x000000ff00007207 */ /* 0x000fe40000800000 */
[----:B------:R-:W-:Y:S01]  /*b680*/  LOP3.LUT R2, R7, R2, RZ, 0x3c, !PT ;  /* 0x0000000207027212 */ /* 0x000fe200078e3cff */
[----:B-1----:R-:W-:Y:S06]  /*b690*/  @!P0 BRA `(.L_x_315) ;  /* 0x0000000400048947 */ /* 0x002fec0003800000 */
.L_x_329:
[----:B------:R-:W-:Y:S01]  /*b6a0*/  IMAD R3, R0, 0x8, R3 ;  /* 0x0000000800037824 */ /* 0x000fe200078e0203 */
[----:B------:R-:W-:-:S07]  /*b6b0*/  SHF.L.U32 R0, R2, 0x1f, RZ ;  /* 0x0000001f02007819 */ /* 0x000fce00000006ff */
.L_x_316:
[----:B--2---:R2:W3:Y:S02]  /*b6c0*/  SYNCS.PHASECHK.TRANS64.TRYWAIT P0, [R3+URZ], R0 ;  /* 0x00000000030075a7 */ /* 0x0044e4000800017f */
[----:B---3--:R-:W-:Y:S05]  /*b6d0*/  @!P0 NANOSLEEP.SYNCS 0x989680 ;  /* 0x009896800000895d */ /* 0x008fea0003900000 */
[----:B------:R-:W3:Y:S02]  /*b6e0*/  @!P0 SYNCS.PHASECHK.TRANS64 P0, [R3+URZ], R0 ;  /* 0x00000000030085a7 */ /* 0x000ee4000800007f */
[----:B---3--:R-:W-:Y:S05]  /*b6f0*/  @!P0 BRA `(.L_x_316) ;  /* 0xfffffffc00f08947 */ /* 0x008fea000383ffff */
.L_x_310:
[----:B------:R-:W-:Y:S05]  /*b700*/  BSYNC B0 ;  /* 0x0000000000007941 */ /* 0x000fea0003800000 */
.L_x_309:
[----:B------:R-:W-:Y:S05]  /*b710*/  EXIT ;  /* 0x000000000000794d */ /* 0x000fea0003800000 */
.L_x_19:
[----:B-1----:R1:W2:Y:S02]  /*b720*/  SYNCS.PHASECHK.TRANS64.TRYWAIT P0, [R161+URZ], R0 ;  /* 0x00000000a10075a7 */ /* 0x0022a4000800017f */
[----:B--2---:R-:W-:Y:S05]  /*b730*/  @!P0 NANOSLEEP.SYNCS 0x989680 ;  /* 0x009896800000895d */ /* 0x004fea0003900000 */
[----:B------:R-:W2:Y:S02]  /*b740*/  @!P0 SYNCS.PHASECHK.TRANS64 P0, [R161+URZ], R0 ;  /* 0x00000000a10085a7 */ /* 0x000ea4000800007f */
[----:B--2---:R-:W-:Y:S05]  /*b750*/  @!P0 BRA `(.L_x_19) ;  /* 0xfffffffc00f08947 */ /* 0x004fea000383ffff */
[----:B------:R-:W-:Y:S05]  /*b760*/  BRA `(.L_x_317) ;  /* 0xffffff5c00e47947 */ /* 0x000fea000383ffff */
.L_x_24:
[----:B--2---:R2:W3:Y:S02]  /*b770*/  SYNCS.PHASECHK.TRANS64.TRYWAIT P1, [R3+URZ], R0 ;  /* 0x00000000030075a7 */ /* 0x0044e4000802017f */
[----:B---3--:R-:W-:Y:S05]  /*b780*/  @!P1 NANOSLEEP.SYNCS 0x989680 ;  /* 0x009896800000995d */ /* 0x008fea0003900000 */
[----:B------:R-:W3:Y:S02]  /*b790*/  @!P1 SYNCS.PHASECHK.TRANS64 P1, [R3+URZ], R0 ;  /* 0x00000000030095a7 */ /* 0x000ee4000802007f */
[----:B---3--:R-:W-:Y:S05]  /*b7a0*/  @!P1 BRA `(.L_x_24) ;  /* 0xfffffffc00f09947 */ /* 0x008fea000383ffff */
[----:B------:R-:W-:Y:S05]  /*b7b0*/  BRA `(.L_x_23) ;  /* 0xffffff6000507947 */ /* 0x000fea000383ffff */
.L_x_29:
[----:B--2---:R-:W-:-:S04]  /*b7c0*/  IMAD.U32 R5, RZ, RZ, UR4 ;  /* 0x00000004ff057e24 */ /* 0x004fc8000f8e00ff */
[----:B------:R2:W3:Y:S03]  /*b7d0*/  SYNCS.PHASECHK.TRANS64.TRYWAIT P1, [R5+URZ], R4 ;  /* 0x00000004050075a7 */ /* 0x0004e6000802017f */
[----:B---3--:R-:W-:Y:S05]  /*b7e0*/  @!P1 NANOSLEEP.SYNCS 0x989680 ;  /* 0x009896800000995d */ /* 0x008fea0003900000 */
[----:B------:R-:W3:Y:S02]  /*b7f0*/  @!P1 SYNCS.PHASECHK.TRANS64 P1, [R5+URZ], R4 ;  /* 0x00000004050095a7 */ /* 0x000ee4000802007f */
[----:B---3--:R-:W-:Y:S05]  /*b800*/  @!P1 BRA `(.L_x_29) ;  /* 0xfffffffc00ec9947 */ /* 0x008fea000383ffff */
[----:B------:R-:W-:Y:S05]  /*b810*/  BRA `(.L_x_28) ;  /* 0xffffff64002c7947 */ /* 0x000fea000383ffff */
.L_x_35:
[----:B-1----:R1:W2:Y:S02]  /*b820*/  SYNCS.PHASECHK.TRANS64.TRYWAIT P0, [R161+URZ+0x10], R0 ;  /* 0x00001000a10075a7 */ /* 0x0022a4000800017f */
[----:B--2---:R-:W-:Y:S05]  /*b830*/  @!P0 NANOSLEEP.SYNCS 0x989680 ;  /* 0x009896800000895d */ /* 0x004fea0003900000 */
[----:B------:R-:W2:Y:S02]  /*b840*/  @!P0 SYNCS.PHASECHK.TRANS64 P0, [R161+URZ+0x10], R0 ;  /* 0x00001000a10085a7 */ /* 0x000ea4000800007f */
[----:B--2---:R-:W-:Y:S05]  /*b850*/  @!P0 BRA `(.L_x_35) ;  /* 0xfffffffc00f08947 */ /* 0x004fea000383ffff */
[----:B------:R-:W-:Y:S05]  /*b860*/  BRA `(.L_x_318) ;  /* 0xffffff6800847947 */ /* 0x000fea000383ffff */
.L_x_296:
[----:B------:R-:W-:Y:S01]  /*b870*/  BSSY B1, `(.L_x_319) ;  /* 0x0000006000017945 */ /* 0x000fe20003800000 */
[----:B------:R-:W-:-:S07]  /*b880*/  IMAD.MOV.U32 R15, RZ, RZ, -0x1 ;  /* 0xffffffffff0f7424 */ /* 0x000fce00078e00ff */
[----:B-----5:R-:W-:Y:S05]  /*b890*/  WARPSYNC.COLLECTIVE R15, `(.L_x_320) ;  /* 0x000000000f0c7348 */ /* 0x020fea0003c00000 */
[----:B------:R-:W-:Y:S02]  /*b8a0*/  ELECT P6, UR62, PT ;  /* 0x00000000003e782f */ /* 0x000fe400038c0000 */
[----:B------:R-:W-:Y:S01]  /*b8b0*/  MOV R14, UR62 ;  /* 0x0000003e000e7c02 */ /* 0x000fe20008000f00 */
[----:B-----5:R-:W-:Y:S10]  /*b8c0*/  ENDCOLLECTIVE ;  /* 0x000000000000791b */ /* 0x020ff40003800000 */
.L_x_320:
[----:B------:R-:W-:Y:S05]  /*b8d0*/  BSYNC B1 ;  /* 0x0000000000017941 */ /* 0x000fea0003800000 */
.L_x_319:
[----:B------:R-:W-:Y:S05]  /*b8e0*/  BRA `(.L_x_321) ;  /* 0xffffffec00d47947 */ /* 0x000fea000383ffff */
.L_x_299:
[----:B0-----:R0:W1:Y:S02]  /*b8f0*/  SYNCS.PHASECHK.TRANS64.TRYWAIT P1, [R12+URZ+0x28], R5 ;  /* 0x000028050c0075a7 */ /* 0x001064000802017f */
[----:B-1----:R-:W-:Y:S05]  /*b900*/  @!P1 NANOSLEEP.SYNCS 0x989680 ;  /* 0x009896800000995d */ /* 0x002fea0003900000 */
[----:B------:R-:W1:Y:S02]  /*b910*/  @!P1 SYNCS.PHASECHK.TRANS64 P1, [R12+URZ+0x28], R5 ;  /* 0x000028050c0095a7 */ /* 0x000e64000802007f */
[----:B-1----:R-:W-:Y:S05]  /*b920*/  @!P1 BRA `(.L_x_299) ;  /* 0xfffffffc00f09947 */ /* 0x002fea000383ffff */
[----:B------:R-:W-:Y:S05]  /*b930*/  BRA `(.L_x_322) ;  /* 0xfffffff000087947 */ /* 0x000fea000383ffff */
.L_x_308:
[----:B------:R-:W-:Y:S01]  /*b940*/  BSSY B0, `(.L_x_323) ;  /* 0x0000006000007945 */ /* 0x000fe20003800000 */
[----:B------:R-:W-:-:S07]  /*b950*/  IMAD.MOV.U32 R15, RZ, RZ, -0x1 ;  /* 0xffffffffff0f7424 */ /* 0x000fce00078e00ff */
[----:B-----5:R-:W-:Y:S05]  /*b960*/  WARPSYNC.COLLECTIVE R15, `(.L_x_324) ;  /* 0x000000000f0c7348 */ /* 0x020fea0003c00000 */
[----:B------:R-:W-:Y:S02]  /*b970*/  ELECT P6, UR62, PT ;  /* 0x00000000003e782f */ /* 0x000fe400038c0000 */
[----:B------:R-:W-:Y:S01]  /*b980*/  MOV R14, UR62 ;  /* 0x0000003e000e7c02 */ /* 0x000fe20008000f00 */
[----:B-----5:R-:W-:Y:S10]  /*b990*/  ENDCOLLECTIVE ;  /* 0x000000000000791b */ /* 0x020ff40003800000 */
.L_x_324:
[----:B------:R-:W-:Y:S05]  /*b9a0*/  BSYNC B0 ;  /* 0x0000000000007941 */ /* 0x000fea0003800000 */
.L_x_323:
[----:B------:R-:W-:Y:S05]  /*b9b0*/  BRA `(.L_x_325) ;  /* 0xfffffff800807947 */ /* 0x000fea000383ffff */
.L_x_312:
[----:B0-----:R0:W1:Y:S02]  /*b9c0*/  SYNCS.PHASECHK.TRANS64.TRYWAIT P0, [R7+URZ], R2 ;  /* 0x00000002070075a7 */ /* 0x001064000800017f */
[----:B-1----:R-:W-:Y:S05]  /*b9d0*/  @!P0 NANOSLEEP.SYNCS 0x989680 ;  /* 0x009896800000895d */ /* 0x002fea0003900000 */
[----:B------:R-:W1:Y:S02]  /*b9e0*/  @!P0 SYNCS.PHASECHK.TRANS64 P0, [R7+URZ], R2 ;  /* 0x00000002070085a7 */ /* 0x000e64000800007f */
[----:B-1----:R-:W-:Y:S05]  /*b9f0*/  @!P0 BRA `(.L_x_312) ;  /* 0xfffffffc00f08947 */ /* 0x002fea000383ffff */
[----:B------:R-:W-:Y:S05]  /*ba00*/  BRA `(.L_x_326) ;  /* 0xfffffff800c07947 */ /* 0x000fea000383ffff */
.L_x_313:
[----:B0-----:R0:W1:Y:S02]  /*ba10*/  SYNCS.PHASECHK.TRANS64.TRYWAIT P0, [R9+URZ], R4 ;  /* 0x00000004090075a7 */ /* 0x001064000800017f */
[----:B-1----:R-:W-:Y:S05]  /*ba20*/  @!P0 NANOSLEEP.SYNCS 0x989680 ;  /* 0x009896800000895d */ /* 0x002fea0003900000 */
[----:B------:R-:W1:Y:S02]  /*ba30*/  @!P0 SYNCS.PHASECHK.TRANS64 P0, [R9+URZ], R4 ;  /* 0x00000004090085a7 */ /* 0x000e64000800007f */
[----:B-1----:R-:W-:Y:S05]  /*ba40*/  @!P0 BRA `(.L_x_313) ;  /* 0xfffffffc00f08947 */ /* 0x002fea000383ffff */
[----:B------:R-:W-:Y:S05]  /*ba50*/  BRA `(.L_x_327) ;  /* 0xfffffff800d07947 */ /* 0x000fea000383ffff */
.L_x_314:
[----:B0-----:R0:W1:Y:S02]  /*ba60*/  SYNCS.PHASECHK.TRANS64.TRYWAIT P0, [R6+URZ], R5 ;  /* 0x00000005060075a7 */ /* 0x001064000800017f */
[----:B-1----:R-:W-:Y:S05]  /*ba70*/  @!P0 NANOSLEEP.SYNCS 0x989680 ;  /* 0x009896800000895d */ /* 0x002fea0003900000 */
[----:B------:R-:W1:Y:S02]  /*ba80*/  @!P0 SYNCS.PHASECHK.TRANS64 P0, [R6+URZ], R5 ;  /* 0x00000005060085a7 */ /* 0x000e64000800007f */
[----:B-1----:R-:W-:Y:S05]  /*ba90*/  @!P0 BRA `(.L_x_314) ;  /* 0xfffffffc00f08947 */ /* 0x002fea000383ffff */
[----:B------:R-:W-:Y:S05]  /*baa0*/  BRA `(.L_x_328) ;  /* 0xfffffff800e07947 */ /* 0x000fea000383ffff */
.L_x_315:
[----:B-1----:R1:W2:Y:S02]  /*bab0*/  SYNCS.PHASECHK.TRANS64.TRYWAIT P0, [R9+URZ], R4 ;  /* 0x00000004090075a7 */ /* 0x0022a4000800017f */
[----:B--2---:R-:W-:Y:S05]  /*bac0*/  @!P0 NANOSLEEP.SYNCS 0x989680 ;  /* 0x009896800000895d */ /* 0x004fea0003900000 */
[----:B------:R-:W2:Y:S02]  /*bad0*/  @!P0 SYNCS.PHASECHK.TRANS64 P0, [R9+URZ], R4 ;  /* 0x00000004090085a7 */ /* 0x000ea4000800007f */
[----:B--2---:R-:W-:Y:S05]  /*bae0*/  @!P0 BRA `(.L_x_315) ;  /* 0xfffffffc00f08947 */ /* 0x004fea000383ffff */
[----:B------:R-:W-:Y:S05]  /*baf0*/  BRA `(.L_x_329) ;  /* 0xfffffff800e87947 */ /* 0x000fea000383ffff */
.L_x_330:
[----:B------:R-:W-:-:S00]  /*bb00*/  BRA `(.L_x_330) ;  /* 0xfffffffc00fc7947 */ /* 0x000fc0000383ffff */
[----:B------:R-:W-:-:S00]  /*bb10*/  NOP ;  /* 0x0000000000007918 */ /* 0x000fc00000000000 */
        /* <DEDUP_REMOVED lines=14> */
.L_x_331:


//--------------------- .nv.global.init           --------------------------
	.section	.nv.global.init,"aw",@progbits
.nv.global.init:
	.type		$str$22,@object
	.size		$str$22,($str$23 - $str$22)
$str$22:
        /*0000*/ 	.byte	0x6b, 0x5f, 0x74, 0x69, 0x6c, 0x65, 0x5f, 0x63, 0x6f, 0x75, 0x6e, 0x74, 0x20, 0x3e, 0x3d, 0x20
        /*0010*/ 	.byte	0x31, 0x00
	.type		$str$23,@object
	.size		$str$23,(__unnamed_1 - $str$23)
$str$23:
        /*0012*/ 	.byte	0x2f, 0x74, 0x6d, 0x70, 0x2f, 0x63, 0x75, 0x74, 0x6c, 0x61, 0x73, 0x73, 0x5f, 0x73, 0x77, 0x65
        /*0022*/ 	.byte	0x65, 0x70, 0x5f, 0x73, 0x72, 0x63, 0x2f, 0x69, 0x6e, 0x63, 0x6c, 0x75, 0x64, 0x65, 0x2f, 0x63
        /*0032*/ 	.byte	0x75, 0x74, 0x6c, 0x61, 0x73, 0x73, 0x2f, 0x67, 0x65, 0x6d, 0x6d, 0x2f, 0x63, 0x6f, 0x6c, 0x6c
        /*0042*/ 	.byte	0x65, 0x63, 0x74, 0x69, 0x76, 0x65, 0x2f, 0x73, 0x6d, 0x39, 0x30, 0x5f, 0x6d, 0x6d, 0x61, 0x5f
        /*0052*/ 	.byte	0x74, 0x6d, 0x61, 0x5f, 0x67, 0x6d, 0x6d, 0x61, 0x5f, 0x73, 0x73, 0x5f, 0x77, 0x61, 0x72, 0x70
        /*0062*/ 	.byte	0x73, 0x70, 0x65, 0x63, 0x69, 0x61, 0x6c, 0x69, 0x7a, 0x65, 0x64, 0x2e, 0x68, 0x70, 0x70, 0x00
	.type		__unnamed_1,@object
	.size		__unnamed_1,(.L_0 - __unnamed_1)
__unnamed_1:
        /*0072*/ 	.byte	0x76, 0x6f, 0x69, 0x64, 0x20, 0x63, 0x75, 0x74, 0x6c, 0x61, 0x73, 0x73, 0x3a, 0x3a, 0x67, 0x65
        /* <DEDUP_REMOVED lines=180> */
        /*0bc2*/ 	.byte	0x3a, 0x3a, 0x69, 0x64, 0x65, 0x6e, 0x74, 0x69, 0x74, 0x79, 0x5d, 0x00
.L_0:


//--------------------- .nv.shared._ZN7cutlass13device_kernelINS_4gemm6kernel13GemmUniversalIN4cute5tupleIJiiiiEEENS1_10collective13CollectiveMmaINS1_34MainloopSm90TmaGmmaWarpSpecializedILi5ENS5_IJNS4_1CILi2EEENSA_ILi1EEESC_EEENS1_32KernelTmaWarpSpecializedPingpongEEENS5_IJNSA_ILi64EEENSA_ILi256EEESG_EEENS_10bfloat16_tENS5_IJlSC_lEEESJ_SK_NS4_8TiledMMAINS4_8MMA_AtomIJNS4_4SM904GMMA28MMA_64x256x16_F32BF16BF16_SSILNSO_5MajorE0ELSQ_0ELNSO_7ScaleInE1ELSR_1EEEEEENS4_6LayoutINS5_IJSC_SC_SC_EEENS5_IJNSA_ILi0EEESW_SW_EEEEENS5_IJNS4_10UnderscoreESZ_SZ_EEEEENS4_13SM90_TMA_LOADENS4_14ComposedLayoutINS4_7SwizzleILi3ELi4ELi3EEENS4_18smem_ptr_flag_bitsILi16EEENSU_INS5_IJNSA_ILi8EEESG_EEENS5_IJSG_SC_EEEEEEEvNS4_8identityENS4_23SM90_TMA_LOAD_MULTICASTES1C_vS1D_EENS_8epilogue10collective6detail29Sm90TmaWarpSpecializedAdapterINS1H_15DefaultEpilogueISJ_SK_SK_NS1G_6thread17LinearCombinationISJ_Li1EffLNS1L_9ScaleType4KindE0ELNS_15FloatRoundStyleE2ESJ_EENS1_15EpilogueDefaultEEEEEvvEEEEvNT_6ParamsE --------------------------
	.section	.nv.shared._ZN7cutlass13device_kernelINS_4gemm6kernel13GemmUniversalIN4cute5tupleIJiiiiEEENS1_10collective13CollectiveMmaINS1_34MainloopSm90TmaGmmaWarpSpecializedILi5ENS5_IJNS4_1CILi2EEENSA_ILi1EEESC_EEENS1_32KernelTmaWarpSpecializedPingpongEEENS5_IJNSA_ILi64EEENSA_ILi256EEESG_EEENS_10bfloat16_tENS5_IJlSC_lEEESJ_SK_NS4_8TiledMMAINS4_8MMA_AtomIJNS4_4SM904GMMA28MMA_64x256x16_F32BF16BF16_SSILNSO_5MajorE0ELSQ_0ELNSO_7ScaleInE1ELSR_1EEEEEENS4_6LayoutINS5_IJSC_SC_SC_EEENS5_IJNSA_ILi0EEESW_SW_EEEEENS5_IJNS4_10UnderscoreESZ_SZ_EEEEENS4_13SM90_TMA_LOADENS4_14ComposedLayoutINS4_7SwizzleILi3ELi4ELi3EEENS4_18smem_ptr_flag_bitsILi16EEENSU_INS5_IJNSA_ILi8EEESG_EEENS5_IJSG_SC_EEEEEEEvNS4_8identityENS4_23SM90_TMA_LOAD_MULTICASTES1C_vS1D_EENS_8epilogue10collective6detail29Sm90TmaWarpSpecializedAdapterINS1H_15DefaultEpilogueISJ_SK_SK_NS1G_6thread17LinearCombinationISJ_Li1EffLNS1L_9ScaleType4KindE0ELNS_15FloatRoundStyleE2ESJ_EENS1_15EpilogueDefaultEEEEEvvEEEEvNT_6ParamsE,"aw",@nobits
	.sectionflags	@""
	.align	16
	.zero		1024


//--------------------- .nv.shared.reserved.0     --------------------------
	.section	.nv.shared.reserved.0,"aw",@nobits
	.weak		__nv_reservedSMEM_offset_0_alias
	.size		__nv_reservedSMEM_offset_0_alias, 0, 0
	.other		__nv_reservedSMEM_offset_0_alias,@"STO_CUDA_RESERVED_SHARED STV_DEFAULT"
__nv_reservedSMEM_offset_0_alias:
	.zero		0


//--------------------- .nv.global                --------------------------
	.section	.nv.global,"aw",@nobits
.nv.global:
	.type		_ZN40_INTERNAL_f63b32a1_4_k_cu_fdda4003_184584cute1_E,@object
	.size		_ZN40_INTERNAL_f63b32a1_4_k_cu_fdda4003_184584cute1_E,(_ZN40_INTERNAL_f63b32a1_4_k_cu_fdda4003_184584cuda3std3__45__cpo6cbeginE - _ZN40_INTERNAL_f63b32a1_4_k_cu_fdda4003_184584cute1_E)
_ZN40_INTERNAL_f63b32a1_4_k_cu_fdda4003_184584cute1_E:
	.zero		1
	.type		_ZN40_INTERNAL_f63b32a1_4_k_cu_fdda4003_184584cuda3std3__45__cpo6cbeginE,@object
	.size		_ZN40_INTERNAL_f63b32a1_4_k_cu_fdda4003_184584cuda3std3__45__cpo6cbeginE,(_ZN40_INTERNAL_f63b32a1_4_k_cu_fdda4003_184584cuda3std3__48in_placeE - _ZN40_INTERNAL_f63b32a1_4_k_cu_fdda4003_184584cuda3std3__45__cpo6cbeginE)
_ZN40_INTERNAL_f63b32a1_4_k_cu_fdda4003_184584cuda3std3__45__cpo6cbeginE:
	.zero		1
	.type		_ZN40_INTERNAL_f63b32a1_4_k_cu_fdda4003_184584cuda3std3__48in_placeE,@object
	.size		_ZN40_INTERNAL_f63b32a1_4_k_cu_fdda4003_184584cuda3std3__48in_placeE,(_ZN40_INTERNAL_f63b32a1_4_k_cu_fdda4003_184584cuda3std6ranges3__45__cpo9iter_moveE - _ZN40_INTERNAL_f63b32a1_4_k_cu_fdda4003_184584cuda3std3__48in_placeE)
_ZN40_INTERNAL_f63b32a1_4_k_cu_fdda4003_184584cuda3std3__48in_placeE:
	.zero		1
	.type		_ZN40_INTERNAL_f63b32a1_4_k_cu_fdda4003_184584cuda3std6ranges3__45__cpo9iter_moveE,@object
	.size		_ZN40_INTERNAL_f63b32a1_4_k_cu_fdda4003_184584cuda3std6ranges3__45__cpo9iter_moveE,(_ZN40_INTERNAL_f63b32a1_4_k_cu_fdda4003_184584cuda3std3__45__cpo5beginE - _ZN40_INTERNAL_f63b32a1_4_k_cu_fdda4003_184584cuda3std6ranges3__45__cpo9iter_moveE)
_ZN40_INTERNAL_f63b32a1_4_k_cu_fdda4003_184584cuda3std6ranges3__45__cpo9iter_moveE:
	.zero		1
	.type		_ZN40_INTERNAL_f63b32a1_4_k_cu_fdda4003_184584cuda3std3__45__cpo5beginE,@object
	.size		_ZN40_INTERNAL_f63b32a1_4_k_cu_fdda4003_184584cuda3std3__45__cpo5beginE,(_ZN40_INTERNAL_f63b32a1_4_k_cu_fdda4003_184584cuda3std3__442_GLOBAL__N__f63b32a1_4_k_cu_fdda4003_184586ignoreE - _ZN40_INTERNAL_f63b32a1_4_k_cu_fdda4003_184584cuda3std3__45__cpo5beginE)
_ZN40_INTERNAL_f63b32a1_4_k_cu_fdda4003_184584cuda3std3__45__cpo5beginE:
	.zero		1
	.type		_ZN40_INTERNAL_f63b32a1_4_k_cu_fdda4003_184584cuda3std3__442_GLOBAL__N__f63b32a1_4_k_cu_fdda4003_184586ignoreE,@object
	.size		_ZN40_INTERNAL_f63b32a1_4_k_cu_fdda4003_184584cuda3std3__442_GLOBAL__N__f63b32a1_4_k_cu_fdda4003_184586ignoreE,(_ZN40_INTERNAL_f63b32a1_4_k_cu_fdda4003_184584cute7productE - _ZN40_INTERNAL_f63b32a1_4_k_cu_fdda4003_184584cuda3std3__442_GLOBAL__N__f63b32a1_4_k_cu_fdda4003_184586ignoreE)
_ZN40_INTERNAL_f63b32a1_4_k_cu_fdda4003_184584cuda3std3__442_GLOBAL__N__f63b32a1_4_k_cu_fdda4003_184586ignoreE:
	.zero		1
	.type		_ZN40_INTERNAL_f63b32a1_4_k_cu_fdda4003_184584cute7productE,@object
	.size		_ZN40_INTERNAL_f63b32a1_4_k_cu_fdda4003_184584cute7productE,(_ZN40_INTERNAL_f63b32a1_4_k_cu_fdda4003_184584cuda3std3__45__cpo3endE - _ZN40_INTERNAL_f63b32a1_4_k_cu_fdda4003_184584cute7productE)
_ZN40_INTERNAL_f63b32a1_4_k_cu_fdda4003_184584cute7productE:
	.zero		1
	.type		_ZN40_INTERNAL_f63b32a1_4_k_cu_fdda4003_184584cuda3std3__45__cpo3endE,@object
	.size		_ZN40_INTERNAL_f63b32a1_4_k_cu_fdda4003_184584cuda3std3__45__cpo3endE,(_ZN40_INTERNAL_f63b32a1_4_k_cu_fdda4003_184584cuda3std3__419piecewise_constructE - _ZN40_INTERNAL_f63b32a1_4_k_cu_fdda4003_184584cuda3std3__45__cpo3endE)
_ZN40_INTERNAL_f63b32a1_4_k_cu_fdda4003_184584cuda3std3__45__cpo3endE:
	.zero		1
	.type		_ZN40_INTERNAL_f63b32a1_4_k_cu_fdda4003_184584cuda3std3__419piecewise_constructE,@object
	.size		_ZN40_INTERNAL_f63b32a1_4_k_cu_fdda4003_184584cuda3std3__419piecewise_constructE,(_ZN40_INTERNAL_f63b32a1_4_k_cu_fdda4003_184584cuda3std3__45__cpo4cendE - _ZN40_INTERNAL_f63b32a1_4_k_cu_fdda4003_184584cuda3std3__419piecewise_constructE)
_ZN40_INTERNAL_f63b32a1_4_k_cu_fdda4003_184584cuda3std3__419piecewise_constructE:
	.zero		1
	.type		_ZN40_INTERNAL_f63b32a1_4_k_cu_fdda4003_184584cuda3std3__45__cpo4cendE,@object
	.size		_ZN40_INTERNAL_f63b32a1_4_k_cu_fdda4003_184584cuda3std3__45__cpo4cendE,(_ZN40_INTERNAL_f63b32a1_4_k_cu_fdda4003_184584cuda3std6ranges3__45__cpo4swapE - _ZN40_INTERNAL_f63b32a1_4_k_cu_fdda4003_184584cuda3std3__45__cpo4cendE)
_ZN40_INTERNAL_f63b32a1_4_k_cu_fdda4003_184584cuda3std3__45__cpo4cendE:
	.zero		1
	.type		_ZN40_INTERNAL_f63b32a1_4_k_cu_fdda4003_184584cuda3std6ranges3__45__cpo4swapE,@object
	.size		_ZN40_INTERNAL_f63b32a1_4_k_cu_fdda4003_184584cuda3std6ranges3__45__cpo4swapE,(.L_8 - _ZN40_INTERNAL_f63b32a1_4_k_cu_fdda4003_184584cuda3std6ranges3__45__cpo4swapE)
_ZN40_INTERNAL_f63b32a1_4_k_cu_fdda4003_184584cuda3std6ranges3__45__cpo4swapE:
	.zero		1
.L_8:


//--------------------- .nv.constant0._ZN7cutlass13device_kernelINS_4gemm6kernel13GemmUniversalIN4cute5tupleIJiiiiEEENS1_10collective13CollectiveMmaINS1_34MainloopSm90TmaGmmaWarpSpecializedILi5ENS5_IJNS4_1CILi2EEENSA_ILi1EEESC_EEENS1_32KernelTmaWarpSpecializedPingpongEEENS5_IJNSA_ILi64EEENSA_ILi256EEESG_EEENS_10bfloat16_tENS5_IJlSC_lEEESJ_SK_NS4_8TiledMMAINS4_8MMA_AtomIJNS4_4SM904GMMA28MMA_64x256x16_F32BF16BF16_SSILNSO_5MajorE0ELSQ_0ELNSO_7ScaleInE1ELSR_1EEEEEENS4_6LayoutINS5_IJSC_SC_SC_EEENS5_IJNSA_ILi0EEESW_SW_EEEEENS5_IJNS4_10UnderscoreESZ_SZ_EEEEENS4_13SM90_TMA_LOADENS4_14ComposedLayoutINS4_7SwizzleILi3ELi4ELi3EEENS4_18smem_ptr_flag_bitsILi16EEENSU_INS5_IJNSA_ILi8EEESG_EEENS5_IJSG_SC_EEEEEEEvNS4_8identityENS4_23SM90_TMA_LOAD_MULTICASTES1C_vS1D_EENS_8epilogue10collective6detail29Sm90TmaWarpSpecializedAdapterINS1H_15DefaultEpilogueISJ_SK_SK_NS1G_6thread17LinearCombinationISJ_Li1EffLNS1L_9ScaleType4KindE0ELNS_15FloatRoundStyleE2ESJ_EENS1_15EpilogueDefaultEEEEEvvEEEEvNT_6ParamsE --------------------------
	.section	.nv.constant0._ZN7cutlass13device_kernelINS_4gemm6kernel13GemmUniversalIN4cute5tupleIJiiiiEEENS1_10collective13CollectiveMmaINS1_34MainloopSm90TmaGmmaWarpSpecializedILi5ENS5_IJNS4_1CILi2EEENSA_ILi1EEESC_EEENS1_32KernelTmaWarpSpecializedPingpongEEENS5_IJNSA_ILi64EEENSA_ILi256EEESG_EEENS_10bfloat16_tENS5_IJlSC_lEEESJ_SK_NS4_8TiledMMAINS4_8MMA_AtomIJNS4_4SM904GMMA28MMA_64x256x16_F32BF16BF16_SSILNSO_5MajorE0ELSQ_0ELNSO_7ScaleInE1ELSR_1EEEEEENS4_6LayoutINS5_IJSC_SC_SC_EEENS5_IJNSA_ILi0EEESW_SW_EEEEENS5_IJNS4_10UnderscoreESZ_SZ_EEEEENS4_13SM90_TMA_LOADENS4_14ComposedLayoutINS4_7SwizzleILi3ELi4ELi3EEENS4_18smem_ptr_flag_bitsILi16EEENSU_INS5_IJNSA_ILi8EEESG_EEENS5_IJSG_SC_EEEEEEEvNS4_8identityENS4_23SM90_TMA_LOAD_MULTICASTES1C_vS1D_EENS_8epilogue10collective6detail29Sm90TmaWarpSpecializedAdapterINS1H_15DefaultEpilogueISJ_SK_SK_NS1G_6thread17LinearCombinationISJ_Li1EffLNS1L_9ScaleType4KindE0ELNS_15FloatRoundStyleE2ESJ_EENS1_15EpilogueDefaultEEEEEvvEEEEvNT_6ParamsE,"a",@progbits
	.sectionflags	@""
	.align	4
.nv.constant0._ZN7cutlass13device_kernelINS_4gemm6kernel13GemmUniversalIN4cute5tupleIJiiiiEEENS1_10collective13CollectiveMmaINS1_34MainloopSm90TmaGmmaWarpSpecializedILi5ENS5_IJNS4_1CILi2EEENSA_ILi1EEESC_EEENS1_32KernelTmaWarpSpecializedPingpongEEENS5_IJNSA_ILi64EEENSA_ILi256EEESG_EEENS_10bfloat16_tENS5_IJlSC_lEEESJ_SK_NS4_8TiledMMAINS4_8MMA_AtomIJNS4_4SM904GMMA28MMA_64x256x16_F32BF16BF16_SSILNSO_5MajorE0ELSQ_0ELNSO_7ScaleInE1ELSR_1EEEEEENS4_6LayoutINS5_IJSC_SC_SC_EEENS5_IJNSA_ILi0EEESW_SW_EEEEENS5_IJNS4_10UnderscoreESZ_SZ_EEEEENS4_13SM90_TMA_LOADENS4_14ComposedLayoutINS4_7SwizzleILi3ELi4ELi3EEENS4_18smem_ptr_flag_bitsILi16EEENSU_INS5_IJNSA_ILi8EEESG_EEENS5_IJSG_SC_EEEEEEEvNS4_8identityENS4_23SM90_TMA_LOAD_MULTICASTES1C_vS1D_EENS_8epilogue10collective6detail29Sm90TmaWarpSpecializedAdapterINS1H_15DefaultEpilogueISJ_SK_SK_NS1G_6thread17LinearCombinationISJ_Li1EffLNS1L_9ScaleType4KindE0ELNS_15FloatRoundStyleE2ESJ_EENS1_15EpilogueDefaultEEEEEvvEEEEvNT_6ParamsE:
	.zero		1664


//--------------------- SYMBOLS --------------------------

	.type		.nv.reservedSmem.offset0,@object
	.size		.nv.reservedSmem.offset0,0x4
	.type		__assertfail,@function
